//
// Generated by NVIDIA NVVM Compiler
//
// Compiler Build ID: CL-36424714
// Cuda compilation tools, release 13.0, V13.0.88
// Based on NVVM 20.0.0
//

.version 9.0
.target sm_100
.address_size 64

	// .globl	_Z6gpukNNPdiiPf
.extern .func  (.param .b64 func_retval0) malloc
(
	.param .b64 malloc_param_0
)
;
.extern .func free
(
	.param .b64 free_param_0
)
;
.extern .func  (.param .b32 func_retval0) vprintf
(
	.param .b64 vprintf_param_0,
	.param .b64 vprintf_param_1
)
;
// _ZZ6gpukNNPdiiPfE11blockResult has been demoted
.global .align 1 .b8 _ZN33_INTERNAL_d2f5bbb6_4_k_cu_runTime4cuda3std3__45__cpo5beginE[1];
.global .align 1 .b8 _ZN33_INTERNAL_d2f5bbb6_4_k_cu_runTime4cuda3std3__45__cpo3endE[1];
.global .align 1 .b8 _ZN33_INTERNAL_d2f5bbb6_4_k_cu_runTime4cuda3std3__45__cpo6cbeginE[1];
.global .align 1 .b8 _ZN33_INTERNAL_d2f5bbb6_4_k_cu_runTime4cuda3std3__45__cpo4cendE[1];
.global .align 1 .b8 _ZN33_INTERNAL_d2f5bbb6_4_k_cu_runTime4cuda3std3__45__cpo6rbeginE[1];
.global .align 1 .b8 _ZN33_INTERNAL_d2f5bbb6_4_k_cu_runTime4cuda3std3__45__cpo4rendE[1];
.global .align 1 .b8 _ZN33_INTERNAL_d2f5bbb6_4_k_cu_runTime4cuda3std3__45__cpo7crbeginE[1];
.global .align 1 .b8 _ZN33_INTERNAL_d2f5bbb6_4_k_cu_runTime4cuda3std3__45__cpo5crendE[1];
.global .align 1 .b8 _ZN33_INTERNAL_d2f5bbb6_4_k_cu_runTime4cuda3std3__435_GLOBAL__N__d2f5bbb6_4_k_cu_runTime6ignoreE[1];
.global .align 1 .b8 _ZN33_INTERNAL_d2f5bbb6_4_k_cu_runTime4cuda3std3__419piecewise_constructE[1];
.global .align 1 .b8 _ZN33_INTERNAL_d2f5bbb6_4_k_cu_runTime4cuda3std3__48in_placeE[1];
.global .align 1 .b8 _ZN33_INTERNAL_d2f5bbb6_4_k_cu_runTime4cuda3std3__420unreachable_sentinelE[1];
.global .align 1 .b8 _ZN33_INTERNAL_d2f5bbb6_4_k_cu_runTime4cuda3std3__47nulloptE[1];
.global .align 1 .b8 _ZN33_INTERNAL_d2f5bbb6_4_k_cu_runTime4cuda3std3__48unexpectE[1];
.global .align 1 .b8 _ZN33_INTERNAL_d2f5bbb6_4_k_cu_runTime4cuda3std6ranges3__45__cpo4swapE[1];
.global .align 1 .b8 _ZN33_INTERNAL_d2f5bbb6_4_k_cu_runTime4cuda3std6ranges3__45__cpo9iter_moveE[1];
.global .align 1 .b8 _ZN33_INTERNAL_d2f5bbb6_4_k_cu_runTime4cuda3std6ranges3__45__cpo5beginE[1];
.global .align 1 .b8 _ZN33_INTERNAL_d2f5bbb6_4_k_cu_runTime4cuda3std6ranges3__45__cpo3endE[1];
.global .align 1 .b8 _ZN33_INTERNAL_d2f5bbb6_4_k_cu_runTime4cuda3std6ranges3__45__cpo6cbeginE[1];
.global .align 1 .b8 _ZN33_INTERNAL_d2f5bbb6_4_k_cu_runTime4cuda3std6ranges3__45__cpo4cendE[1];
.global .align 1 .b8 _ZN33_INTERNAL_d2f5bbb6_4_k_cu_runTime4cuda3std6ranges3__45__cpo7advanceE[1];
.global .align 1 .b8 _ZN33_INTERNAL_d2f5bbb6_4_k_cu_runTime4cuda3std6ranges3__45__cpo9iter_swapE[1];
.global .align 1 .b8 _ZN33_INTERNAL_d2f5bbb6_4_k_cu_runTime4cuda3std6ranges3__45__cpo4nextE[1];
.global .align 1 .b8 _ZN33_INTERNAL_d2f5bbb6_4_k_cu_runTime4cuda3std6ranges3__45__cpo4prevE[1];
.global .align 1 .b8 _ZN33_INTERNAL_d2f5bbb6_4_k_cu_runTime4cuda3std6ranges3__45__cpo4dataE[1];
.global .align 1 .b8 _ZN33_INTERNAL_d2f5bbb6_4_k_cu_runTime4cuda3std6ranges3__45__cpo5cdataE[1];
.global .align 1 .b8 _ZN33_INTERNAL_d2f5bbb6_4_k_cu_runTime4cuda3std6ranges3__45__cpo4sizeE[1];
.global .align 1 .b8 _ZN33_INTERNAL_d2f5bbb6_4_k_cu_runTime4cuda3std6ranges3__45__cpo5ssizeE[1];
.global .align 1 .b8 _ZN33_INTERNAL_d2f5bbb6_4_k_cu_runTime4cuda3std6ranges3__45__cpo8distanceE[1];
.global .align 1 .b8 _ZN33_INTERNAL_d2f5bbb6_4_k_cu_runTime6thrust24THRUST_300001_SM_1000_NS8cuda_cub3parE[1];
.global .align 1 .b8 _ZN33_INTERNAL_d2f5bbb6_4_k_cu_runTime6thrust24THRUST_300001_SM_1000_NS8cuda_cub10par_nosyncE[1];
.global .align 1 .b8 _ZN33_INTERNAL_d2f5bbb6_4_k_cu_runTime6thrust24THRUST_300001_SM_1000_NS6system6detail10sequential3seqE[1];
.global .align 1 .b8 _ZN33_INTERNAL_d2f5bbb6_4_k_cu_runTime6thrust24THRUST_300001_SM_1000_NS6system3cpp3parE[1];
.global .align 1 .b8 _ZN33_INTERNAL_d2f5bbb6_4_k_cu_runTime6thrust24THRUST_300001_SM_1000_NS12placeholders2_1E[1];
.global .align 1 .b8 _ZN33_INTERNAL_d2f5bbb6_4_k_cu_runTime6thrust24THRUST_300001_SM_1000_NS12placeholders2_2E[1];
.global .align 1 .b8 _ZN33_INTERNAL_d2f5bbb6_4_k_cu_runTime6thrust24THRUST_300001_SM_1000_NS12placeholders2_3E[1];
.global .align 1 .b8 _ZN33_INTERNAL_d2f5bbb6_4_k_cu_runTime6thrust24THRUST_300001_SM_1000_NS12placeholders2_4E[1];
.global .align 1 .b8 _ZN33_INTERNAL_d2f5bbb6_4_k_cu_runTime6thrust24THRUST_300001_SM_1000_NS12placeholders2_5E[1];
.global .align 1 .b8 _ZN33_INTERNAL_d2f5bbb6_4_k_cu_runTime6thrust24THRUST_300001_SM_1000_NS12placeholders2_6E[1];
.global .align 1 .b8 _ZN33_INTERNAL_d2f5bbb6_4_k_cu_runTime6thrust24THRUST_300001_SM_1000_NS12placeholders2_7E[1];
.global .align 1 .b8 _ZN33_INTERNAL_d2f5bbb6_4_k_cu_runTime6thrust24THRUST_300001_SM_1000_NS12placeholders2_8E[1];
.global .align 1 .b8 _ZN33_INTERNAL_d2f5bbb6_4_k_cu_runTime6thrust24THRUST_300001_SM_1000_NS12placeholders2_9E[1];
.global .align 1 .b8 _ZN33_INTERNAL_d2f5bbb6_4_k_cu_runTime6thrust24THRUST_300001_SM_1000_NS12placeholders3_10E[1];
.global .align 1 .b8 _ZN33_INTERNAL_d2f5bbb6_4_k_cu_runTime6thrust24THRUST_300001_SM_1000_NS3seqE[1];
.global .align 1 .b8 _ZN33_INTERNAL_d2f5bbb6_4_k_cu_runTime6thrust24THRUST_300001_SM_1000_NS6deviceE[1];
.global .align 1 .b8 $str[56] = {116, 101, 109, 112, 111, 114, 97, 114, 121, 95, 98, 117, 102, 102, 101, 114, 58, 58, 97, 108, 108, 111, 99, 97, 116, 101, 58, 32, 103, 101, 116, 95, 116, 101, 109, 112, 111, 114, 97, 114, 121, 95, 98, 117, 102, 102, 101, 114, 32, 102, 97, 105, 108, 101, 100};
.global .align 1 .b8 $str$1[4] = {37, 115, 10};

.visible .entry _Z6gpukNNPdiiPf(
	.param .u64 .ptr .align 1 _Z6gpukNNPdiiPf_param_0,
	.param .u32 _Z6gpukNNPdiiPf_param_1,
	.param .u32 _Z6gpukNNPdiiPf_param_2,
	.param .u64 .ptr .align 1 _Z6gpukNNPdiiPf_param_3
)
{
	.local .align 8 .b8 	__local_depot0[8];
	.reg .b64 	%SP;
	.reg .b64 	%SPL;
	.reg .pred 	%p<112>;
	.reg .b32 	%r<43>;
	.reg .b32 	%f<5>;
	.reg .b64 	%rd<435>;
	.reg .b64 	%fd<160>;
	// demoted variable
	.shared .align 8 .u64 _ZZ6gpukNNPdiiPfE11blockResult;
	mov.u64 	%SPL, __local_depot0;
	cvta.local.u64 	%SP, %SPL;
	ld.param.u64 	%rd267, [_Z6gpukNNPdiiPf_param_0];
	ld.param.u32 	%r19, [_Z6gpukNNPdiiPf_param_1];
	cvta.to.global.u64 	%rd1, %rd267;
	mov.u32 	%r1, %tid.x;
	mov.u32 	%r21, %ctaid.x;
	mov.u32 	%r22, %ntid.x;
	mad.lo.s32 	%r2, %r21, %r22, %r1;
	setp.ne.s32 	%p6, %r1, 0;
	@%p6 bra 	$L__BB0_2;
	{ // callseq 0, 0
	.param .b64 param0;
	st.param.b64 	[param0], 4;
	.param .b64 retval0;
	call.uni (retval0), 
	malloc, 
	(
	param0
	);
	ld.param.b64 	%rd269, [retval0];
	} // callseq 0
	st.shared.u64 	[_ZZ6gpukNNPdiiPfE11blockResult], %rd269;
	mov.b32 	%r23, 0;
	st.u32 	[%rd269], %r23;
$L__BB0_2:
	setp.ge.u32 	%p7, %r2, %r19;
	@%p7 bra 	$L__BB0_116;
	mul.lo.s32 	%r3, %r19, %r2;
	add.s32 	%r24, %r3, %r2;
	mul.wide.u32 	%rd271, %r24, 8;
	add.s64 	%rd272, %rd1, %rd271;
	ld.global.f64 	%fd1, [%rd272];
	setp.lt.s32 	%p8, %r19, 1;
	@%p8 bra 	$L__BB0_16;
	and.b32  	%r4, %r19, 15;
	setp.lt.u32 	%p9, %r19, 16;
	mov.b32 	%r39, 0;
	@%p9 bra 	$L__BB0_7;
	and.b32  	%r39, %r19, 2147483632;
	mov.b32 	%r37, 0;
$L__BB0_6:
	.pragma "nounroll";
	add.s32 	%r27, %r37, %r3;
	mul.wide.s32 	%rd273, %r27, 8;
	add.s64 	%rd274, %rd1, %rd273;
	ld.global.f64 	%fd12, [%rd274];
	sub.f64 	%fd13, %fd1, %fd12;
	abs.f64 	%fd14, %fd13;
	st.global.f64 	[%rd274], %fd14;
	ld.global.f64 	%fd15, [%rd274+8];
	sub.f64 	%fd16, %fd1, %fd15;
	abs.f64 	%fd17, %fd16;
	st.global.f64 	[%rd274+8], %fd17;
	ld.global.f64 	%fd18, [%rd274+16];
	sub.f64 	%fd19, %fd1, %fd18;
	abs.f64 	%fd20, %fd19;
	st.global.f64 	[%rd274+16], %fd20;
	ld.global.f64 	%fd21, [%rd274+24];
	sub.f64 	%fd22, %fd1, %fd21;
	abs.f64 	%fd23, %fd22;
	st.global.f64 	[%rd274+24], %fd23;
	ld.global.f64 	%fd24, [%rd274+32];
	sub.f64 	%fd25, %fd1, %fd24;
	abs.f64 	%fd26, %fd25;
	st.global.f64 	[%rd274+32], %fd26;
	ld.global.f64 	%fd27, [%rd274+40];
	sub.f64 	%fd28, %fd1, %fd27;
	abs.f64 	%fd29, %fd28;
	st.global.f64 	[%rd274+40], %fd29;
	ld.global.f64 	%fd30, [%rd274+48];
	sub.f64 	%fd31, %fd1, %fd30;
	abs.f64 	%fd32, %fd31;
	st.global.f64 	[%rd274+48], %fd32;
	ld.global.f64 	%fd33, [%rd274+56];
	sub.f64 	%fd34, %fd1, %fd33;
	abs.f64 	%fd35, %fd34;
	st.global.f64 	[%rd274+56], %fd35;
	ld.global.f64 	%fd36, [%rd274+64];
	sub.f64 	%fd37, %fd1, %fd36;
	abs.f64 	%fd38, %fd37;
	st.global.f64 	[%rd274+64], %fd38;
	ld.global.f64 	%fd39, [%rd274+72];
	sub.f64 	%fd40, %fd1, %fd39;
	abs.f64 	%fd41, %fd40;
	st.global.f64 	[%rd274+72], %fd41;
	ld.global.f64 	%fd42, [%rd274+80];
	sub.f64 	%fd43, %fd1, %fd42;
	abs.f64 	%fd44, %fd43;
	st.global.f64 	[%rd274+80], %fd44;
	ld.global.f64 	%fd45, [%rd274+88];
	sub.f64 	%fd46, %fd1, %fd45;
	abs.f64 	%fd47, %fd46;
	st.global.f64 	[%rd274+88], %fd47;
	ld.global.f64 	%fd48, [%rd274+96];
	sub.f64 	%fd49, %fd1, %fd48;
	abs.f64 	%fd50, %fd49;
	st.global.f64 	[%rd274+96], %fd50;
	ld.global.f64 	%fd51, [%rd274+104];
	sub.f64 	%fd52, %fd1, %fd51;
	abs.f64 	%fd53, %fd52;
	st.global.f64 	[%rd274+104], %fd53;
	ld.global.f64 	%fd54, [%rd274+112];
	sub.f64 	%fd55, %fd1, %fd54;
	abs.f64 	%fd56, %fd55;
	st.global.f64 	[%rd274+112], %fd56;
	ld.global.f64 	%fd57, [%rd274+120];
	sub.f64 	%fd58, %fd1, %fd57;
	abs.f64 	%fd59, %fd58;
	st.global.f64 	[%rd274+120], %fd59;
	add.s32 	%r37, %r37, 16;
	setp.ne.s32 	%p10, %r37, %r39;
	@%p10 bra 	$L__BB0_6;
$L__BB0_7:
	setp.eq.s32 	%p11, %r4, 0;
	@%p11 bra 	$L__BB0_16;
	and.b32  	%r9, %r19, 7;
	setp.lt.u32 	%p12, %r4, 8;
	@%p12 bra 	$L__BB0_10;
	add.s32 	%r28, %r39, %r3;
	mul.wide.s32 	%rd275, %r28, 8;
	add.s64 	%rd276, %rd1, %rd275;
	ld.global.f64 	%fd60, [%rd276];
	sub.f64 	%fd61, %fd1, %fd60;
	abs.f64 	%fd62, %fd61;
	st.global.f64 	[%rd276], %fd62;
	ld.global.f64 	%fd63, [%rd276+8];
	sub.f64 	%fd64, %fd1, %fd63;
	abs.f64 	%fd65, %fd64;
	st.global.f64 	[%rd276+8], %fd65;
	ld.global.f64 	%fd66, [%rd276+16];
	sub.f64 	%fd67, %fd1, %fd66;
	abs.f64 	%fd68, %fd67;
	st.global.f64 	[%rd276+16], %fd68;
	ld.global.f64 	%fd69, [%rd276+24];
	sub.f64 	%fd70, %fd1, %fd69;
	abs.f64 	%fd71, %fd70;
	st.global.f64 	[%rd276+24], %fd71;
	ld.global.f64 	%fd72, [%rd276+32];
	sub.f64 	%fd73, %fd1, %fd72;
	abs.f64 	%fd74, %fd73;
	st.global.f64 	[%rd276+32], %fd74;
	ld.global.f64 	%fd75, [%rd276+40];
	sub.f64 	%fd76, %fd1, %fd75;
	abs.f64 	%fd77, %fd76;
	st.global.f64 	[%rd276+40], %fd77;
	ld.global.f64 	%fd78, [%rd276+48];
	sub.f64 	%fd79, %fd1, %fd78;
	abs.f64 	%fd80, %fd79;
	st.global.f64 	[%rd276+48], %fd80;
	ld.global.f64 	%fd81, [%rd276+56];
	sub.f64 	%fd82, %fd1, %fd81;
	abs.f64 	%fd83, %fd82;
	st.global.f64 	[%rd276+56], %fd83;
	add.s32 	%r39, %r39, 8;
$L__BB0_10:
	setp.eq.s32 	%p13, %r9, 0;
	@%p13 bra 	$L__BB0_16;
	and.b32  	%r12, %r19, 3;
	setp.lt.u32 	%p14, %r9, 4;
	@%p14 bra 	$L__BB0_13;
	add.s32 	%r29, %r39, %r3;
	mul.wide.s32 	%rd277, %r29, 8;
	add.s64 	%rd278, %rd1, %rd277;
	ld.global.f64 	%fd84, [%rd278];
	sub.f64 	%fd85, %fd1, %fd84;
	abs.f64 	%fd86, %fd85;
	st.global.f64 	[%rd278], %fd86;
	ld.global.f64 	%fd87, [%rd278+8];
	sub.f64 	%fd88, %fd1, %fd87;
	abs.f64 	%fd89, %fd88;
	st.global.f64 	[%rd278+8], %fd89;
	ld.global.f64 	%fd90, [%rd278+16];
	sub.f64 	%fd91, %fd1, %fd90;
	abs.f64 	%fd92, %fd91;
	st.global.f64 	[%rd278+16], %fd92;
	ld.global.f64 	%fd93, [%rd278+24];
	sub.f64 	%fd94, %fd1, %fd93;
	abs.f64 	%fd95, %fd94;
	st.global.f64 	[%rd278+24], %fd95;
	add.s32 	%r39, %r39, 4;
$L__BB0_13:
	setp.eq.s32 	%p15, %r12, 0;
	@%p15 bra 	$L__BB0_16;
	mov.b32 	%r42, 0;
$L__BB0_15:
	.pragma "nounroll";
	add.s32 	%r31, %r39, %r3;
	mul.wide.s32 	%rd279, %r31, 8;
	add.s64 	%rd280, %rd1, %rd279;
	ld.global.f64 	%fd96, [%rd280];
	sub.f64 	%fd97, %fd1, %fd96;
	abs.f64 	%fd98, %fd97;
	st.global.f64 	[%rd280], %fd98;
	add.s32 	%r39, %r39, 1;
	add.s32 	%r42, %r42, 1;
	setp.ne.s32 	%p16, %r42, %r12;
	@%p16 bra 	$L__BB0_15;
$L__BB0_16:
	mul.wide.s32 	%rd281, %r3, 8;
	add.s64 	%rd2, %rd1, %rd281;
	add.s64 	%rd3, %rd267, %rd281;
	add.s32 	%r32, %r3, %r19;
	mul.wide.s32 	%rd282, %r32, 8;
	add.s64 	%rd4, %rd267, %rd282;
	sub.s64 	%rd5, %rd282, %rd281;
	shr.s64 	%rd6, %rd5, 3;
	{ // callseq 1, 0
	.param .b64 param0;
	st.param.b64 	[param0], %rd5;
	.param .b64 retval0;
	call.uni (retval0), 
	malloc, 
	(
	param0
	);
	ld.param.b64 	%rd283, [retval0];
	} // callseq 1
	setp.eq.s64 	%p17, %rd283, 0;
	@%p17 bra 	$L__BB0_24;
	mul.wide.s32 	%rd284, %r19, 8;
	add.s64 	%rd8, %rd2, %rd284;
	setp.lt.s32 	%p18, %r19, 1;
	mov.u64 	%rd389, %rd2;
	mov.u64 	%rd390, %rd2;
	@%p18 bra 	$L__BB0_26;
$L__BB0_18:
	mov.u64 	%rd152, %rd389;
	add.s64 	%rd389, %rd152, 256;
	min.u64 	%rd155, %rd389, %rd8;
	add.s64 	%rd392, %rd152, 8;
	setp.eq.s64 	%p19, %rd392, %rd155;
	@%p19 bra 	$L__BB0_25;
	mov.b64 	%rd391, 0;
	mov.u64 	%rd393, %rd390;
	mov.u64 	%rd394, %rd390;
$L__BB0_20:
	add.s64 	%rd161, %rd393, 8;
	add.s64 	%rd162, %rd394, 8;
	ld.global.f64 	%fd6, [%rd394+8];
	ld.global.f64 	%fd99, [%rd390];
	setp.lt.f64 	%p20, %fd6, %fd99;
	@%p20 bra 	$L__BB0_82;
	ld.global.f64 	%fd159, [%rd394];
	setp.geu.f64 	%p26, %fd6, %fd159;
	mov.u64 	%rd402, %rd162;
	@%p26 bra 	$L__BB0_23;
$L__BB0_22:
	mov.u64 	%rd180, %rd394;
	st.global.f64 	[%rd402], %fd159;
	add.s64 	%rd394, %rd180, -8;
	ld.global.f64 	%fd159, [%rd180+-8];
	setp.lt.f64 	%p27, %fd6, %fd159;
	mov.u64 	%rd402, %rd180;
	@%p27 bra 	$L__BB0_22;
$L__BB0_23:
	st.global.f64 	[%rd402], %fd6;
	bra.uni 	$L__BB0_89;
$L__BB0_24:
	add.u64 	%rd326, %SP, 0;
	add.u64 	%rd327, %SPL, 0;
	{ // callseq 4, 0
	.param .b64 param0;
	st.param.b64 	[param0], 0;
	call.uni 
	free, 
	(
	param0
	);
	} // callseq 4
	mov.u64 	%rd328, $str;
	cvta.global.u64 	%rd329, %rd328;
	st.local.u64 	[%rd327], %rd329;
	mov.u64 	%rd330, $str$1;
	cvta.global.u64 	%rd331, %rd330;
	{ // callseq 5, 0
	.param .b64 param0;
	st.param.b64 	[param0], %rd331;
	.param .b64 param1;
	st.param.b64 	[param1], %rd326;
	.param .b32 retval0;
	call.uni (retval0), 
	vprintf, 
	(
	param0, 
	param1
	);
	ld.param.b32 	%r34, [retval0];
	} // callseq 5
	// begin inline asm
	trap;
	// end inline asm
$L__BB0_25:
	setp.lt.u64 	%p29, %rd389, %rd8;
	add.s64 	%rd390, %rd390, 256;
	@%p29 bra 	$L__BB0_18;
$L__BB0_26:
	setp.lt.s64 	%p30, %rd6, 33;
	@%p30 bra 	$L__BB0_115;
	setp.gt.s32 	%p31, %r19, 0;
	add.s64 	%rd10, %rd283, %rd5;
	@%p31 bra 	$L__BB0_35;
	mov.b64 	%rd403, 32;
	mov.pred 	%p110, 0;
$L__BB0_29:
	mov.pred 	%p111, %p110;
	not.pred 	%p110, %p111;
	@%p110 bra 	$L__BB0_107;
	shl.b64 	%rd187, %rd403, 4;
	mov.u64 	%rd404, %rd2;
	mov.u64 	%rd407, %rd283;
$L__BB0_31:
	shl.b64 	%rd287, %rd403, 3;
	add.s64 	%rd190, %rd407, %rd287;
	sub.s64 	%rd288, %rd190, %rd10;
	setp.lt.s64 	%p34, %rd288, 0;
	selp.b64 	%rd289, %rd190, %rd10, %p34;
	add.s64 	%rd290, %rd289, %rd287;
	sub.s64 	%rd291, %rd290, %rd10;
	setp.lt.s64 	%p35, %rd291, 0;
	selp.b64 	%rd292, %rd290, %rd10, %p35;
	setp.eq.s64 	%p36, %rd407, %rd289;
	setp.eq.s64 	%p37, %rd289, %rd292;
	or.pred  	%p38, %p36, %p37;
	mov.u64 	%rd408, %rd289;
	mov.u64 	%rd413, %rd404;
	@%p38 bra 	$L__BB0_92;
	mov.u64 	%rd413, %rd404;
	mov.u64 	%rd408, %rd289;
$L__BB0_33:
	ld.f64 	%fd10, [%rd408];
	ld.f64 	%fd11, [%rd407];
	setp.geu.f64 	%p39, %fd10, %fd11;
	@%p39 bra 	$L__BB0_90;
	st.global.f64 	[%rd413], %fd10;
	add.s64 	%rd408, %rd408, 8;
	bra.uni 	$L__BB0_91;
$L__BB0_35:
	mov.b64 	%rd333, 32;
	mov.pred 	%p109, 0;
$L__BB0_36:
	mov.pred 	%p111, %p109;
	@%p111 bra 	$L__BB0_59;
	mov.u64 	%rd340, %rd3;
	mov.u64 	%rd342, %rd2;
	mov.u64 	%rd336, %rd283;
$L__BB0_38:
	shl.b64 	%rd297, %rd333, 3;
	add.s64 	%rd15, %rd342, %rd297;
	add.s64 	%rd16, %rd340, %rd297;
	setp.lt.u64 	%p58, %rd15, %rd8;
	min.u64 	%rd17, %rd15, %rd8;
	selp.b64 	%rd18, %rd16, %rd4, %p58;
	add.s64 	%rd298, %rd17, %rd297;
	min.u64 	%rd19, %rd298, %rd8;
	setp.eq.s64 	%p59, %rd342, %rd17;
	setp.eq.s64 	%p60, %rd17, %rd19;
	or.pred  	%p61, %p59, %p60;
	mov.u64 	%rd350, %rd336;
	mov.u64 	%rd339, %rd17;
	mov.u64 	%rd337, %rd18;
	@%p61 bra 	$L__BB0_44;
	mov.u64 	%rd337, %rd18;
	mov.u64 	%rd338, %rd17;
	mov.u64 	%rd339, %rd17;
	mov.u64 	%rd341, %rd342;
	mov.u64 	%rd350, %rd336;
$L__BB0_40:
	ld.global.f64 	%fd2, [%rd339];
	ld.global.f64 	%fd3, [%rd342];
	setp.geu.f64 	%p62, %fd2, %fd3;
	@%p62 bra 	$L__BB0_42;
	st.f64 	[%rd350], %fd2;
	add.s64 	%rd338, %rd338, 8;
	add.s64 	%rd339, %rd339, 8;
	add.s64 	%rd337, %rd337, 8;
	bra.uni 	$L__BB0_43;
$L__BB0_42:
	st.f64 	[%rd350], %fd3;
	add.s64 	%rd341, %rd341, 8;
	add.s64 	%rd342, %rd342, 8;
	add.s64 	%rd340, %rd340, 8;
$L__BB0_43:
	add.s64 	%rd350, %rd350, 8;
	setp.ne.s64 	%p63, %rd341, %rd17;
	setp.ne.s64 	%p64, %rd338, %rd19;
	and.pred  	%p65, %p63, %p64;
	@%p65 bra 	$L__BB0_40;
$L__BB0_44:
	sub.s64 	%rd45, %rd18, %rd340;
	shr.s64 	%rd46, %rd45, 3;
	setp.lt.s64 	%p66, %rd46, 1;
	@%p66 bra 	$L__BB0_51;
	and.b64  	%rd47, %rd46, 3;
	setp.eq.s64 	%p67, %rd47, 0;
	mov.u64 	%rd355, %rd350;
	mov.u64 	%rd356, %rd342;
	mov.u64 	%rd357, %rd46;
	@%p67 bra 	$L__BB0_49;
	ld.global.f64 	%fd121, [%rd342];
	st.f64 	[%rd350], %fd121;
	add.s64 	%rd356, %rd342, 8;
	add.s64 	%rd355, %rd350, 8;
	add.s64 	%rd357, %rd46, -1;
	setp.eq.s64 	%p68, %rd47, 1;
	@%p68 bra 	$L__BB0_49;
	ld.global.f64 	%fd122, [%rd342+8];
	st.f64 	[%rd350+8], %fd122;
	add.s64 	%rd356, %rd342, 16;
	add.s64 	%rd355, %rd350, 16;
	add.s64 	%rd357, %rd46, -2;
	setp.eq.s64 	%p69, %rd47, 2;
	@%p69 bra 	$L__BB0_49;
	ld.global.f64 	%fd123, [%rd342+16];
	st.f64 	[%rd350+16], %fd123;
	add.s64 	%rd356, %rd342, 24;
	add.s64 	%rd355, %rd350, 24;
	add.s64 	%rd357, %rd46, -3;
$L__BB0_49:
	setp.lt.u64 	%p70, %rd46, 4;
	@%p70 bra 	$L__BB0_51;
$L__BB0_50:
	ld.global.f64 	%fd124, [%rd356];
	st.f64 	[%rd355], %fd124;
	ld.global.f64 	%fd125, [%rd356+8];
	st.f64 	[%rd355+8], %fd125;
	ld.global.f64 	%fd126, [%rd356+16];
	st.f64 	[%rd355+16], %fd126;
	ld.global.f64 	%fd127, [%rd356+24];
	st.f64 	[%rd355+24], %fd127;
	add.s64 	%rd356, %rd356, 32;
	add.s64 	%rd355, %rd355, 32;
	add.s64 	%rd65, %rd357, -4;
	setp.gt.u64 	%p71, %rd357, 4;
	mov.u64 	%rd357, %rd65;
	@%p71 bra 	$L__BB0_50;
$L__BB0_51:
	add.s64 	%rd66, %rd350, %rd45;
	setp.lt.u64 	%p72, %rd15, %rd8;
	min.u64 	%rd299, %rd15, %rd8;
	shl.b64 	%rd300, %rd333, 3;
	add.s64 	%rd301, %rd299, %rd300;
	setp.lt.u64 	%p73, %rd301, %rd8;
	selp.b64 	%rd302, %rd16, %rd4, %p72;
	add.s64 	%rd303, %rd302, %rd300;
	selp.b64 	%rd304, %rd303, %rd4, %p73;
	sub.s64 	%rd305, %rd304, %rd337;
	shr.s64 	%rd67, %rd305, 3;
	setp.lt.s64 	%p74, %rd67, 1;
	@%p74 bra 	$L__BB0_58;
	and.b64  	%rd68, %rd67, 3;
	setp.eq.s64 	%p75, %rd68, 0;
	mov.u64 	%rd361, %rd66;
	mov.u64 	%rd362, %rd339;
	mov.u64 	%rd363, %rd67;
	@%p75 bra 	$L__BB0_56;
	ld.global.f64 	%fd128, [%rd339];
	st.f64 	[%rd66], %fd128;
	add.s64 	%rd362, %rd339, 8;
	add.s64 	%rd361, %rd66, 8;
	add.s64 	%rd363, %rd67, -1;
	setp.eq.s64 	%p76, %rd68, 1;
	@%p76 bra 	$L__BB0_56;
	ld.global.f64 	%fd129, [%rd339+8];
	st.f64 	[%rd66+8], %fd129;
	add.s64 	%rd362, %rd339, 16;
	add.s64 	%rd361, %rd66, 16;
	add.s64 	%rd363, %rd67, -2;
	setp.eq.s64 	%p77, %rd68, 2;
	@%p77 bra 	$L__BB0_56;
	ld.global.f64 	%fd130, [%rd339+16];
	st.f64 	[%rd66+16], %fd130;
	add.s64 	%rd362, %rd339, 24;
	add.s64 	%rd361, %rd66, 24;
	add.s64 	%rd363, %rd67, -3;
$L__BB0_56:
	setp.lt.u64 	%p78, %rd67, 4;
	@%p78 bra 	$L__BB0_58;
$L__BB0_57:
	ld.global.f64 	%fd131, [%rd362];
	st.f64 	[%rd361], %fd131;
	ld.global.f64 	%fd132, [%rd362+8];
	st.f64 	[%rd361+8], %fd132;
	ld.global.f64 	%fd133, [%rd362+16];
	st.f64 	[%rd361+16], %fd133;
	ld.global.f64 	%fd134, [%rd362+24];
	st.f64 	[%rd361+24], %fd134;
	add.s64 	%rd362, %rd362, 32;
	add.s64 	%rd361, %rd361, 32;
	add.s64 	%rd86, %rd363, -4;
	setp.gt.u64 	%p79, %rd363, 4;
	mov.u64 	%rd363, %rd86;
	@%p79 bra 	$L__BB0_57;
$L__BB0_58:
	add.s64 	%rd342, %rd15, %rd300;
	add.s64 	%rd340, %rd16, %rd300;
	shl.b64 	%rd307, %rd333, 4;
	add.s64 	%rd336, %rd336, %rd307;
	setp.lt.u64 	%p80, %rd342, %rd8;
	@%p80 bra 	$L__BB0_38;
	bra.uni 	$L__BB0_81;
$L__BB0_59:
	shl.b64 	%rd90, %rd333, 4;
	mov.u64 	%rd367, %rd2;
	mov.u64 	%rd370, %rd283;
$L__BB0_60:
	shl.b64 	%rd308, %rd333, 3;
	add.s64 	%rd93, %rd370, %rd308;
	sub.s64 	%rd309, %rd93, %rd10;
	setp.lt.s64 	%p81, %rd309, 0;
	selp.b64 	%rd310, %rd93, %rd10, %p81;
	add.s64 	%rd311, %rd310, %rd308;
	sub.s64 	%rd312, %rd311, %rd10;
	setp.lt.s64 	%p82, %rd312, 0;
	selp.b64 	%rd313, %rd311, %rd10, %p82;
	setp.eq.s64 	%p83, %rd370, %rd310;
	setp.eq.s64 	%p84, %rd310, %rd313;
	or.pred  	%p85, %p83, %p84;
	mov.u64 	%rd371, %rd310;
	mov.u64 	%rd376, %rd367;
	@%p85 bra 	$L__BB0_66;
	mov.u64 	%rd376, %rd367;
	mov.u64 	%rd371, %rd310;
$L__BB0_62:
	ld.f64 	%fd4, [%rd371];
	ld.f64 	%fd5, [%rd370];
	setp.geu.f64 	%p86, %fd4, %fd5;
	@%p86 bra 	$L__BB0_64;
	st.global.f64 	[%rd376], %fd4;
	add.s64 	%rd371, %rd371, 8;
	bra.uni 	$L__BB0_65;
$L__BB0_64:
	st.global.f64 	[%rd376], %fd5;
	add.s64 	%rd370, %rd370, 8;
$L__BB0_65:
	add.s64 	%rd376, %rd376, 8;
	setp.ne.s64 	%p87, %rd370, %rd310;
	setp.ne.s64 	%p88, %rd371, %rd313;
	and.pred  	%p89, %p87, %p88;
	@%p89 bra 	$L__BB0_62;
$L__BB0_66:
	sub.s64 	%rd107, %rd310, %rd370;
	shr.s64 	%rd108, %rd107, 3;
	setp.lt.s64 	%p90, %rd108, 1;
	@%p90 bra 	$L__BB0_73;
	and.b64  	%rd109, %rd108, 3;
	setp.eq.s64 	%p91, %rd109, 0;
	mov.u64 	%rd377, %rd376;
	mov.u64 	%rd378, %rd370;
	mov.u64 	%rd379, %rd108;
	@%p91 bra 	$L__BB0_71;
	ld.f64 	%fd135, [%rd370];
	st.global.f64 	[%rd376], %fd135;
	add.s64 	%rd378, %rd370, 8;
	add.s64 	%rd377, %rd376, 8;
	add.s64 	%rd379, %rd108, -1;
	setp.eq.s64 	%p92, %rd109, 1;
	@%p92 bra 	$L__BB0_71;
	ld.f64 	%fd136, [%rd370+8];
	st.global.f64 	[%rd376+8], %fd136;
	add.s64 	%rd378, %rd370, 16;
	add.s64 	%rd377, %rd376, 16;
	add.s64 	%rd379, %rd108, -2;
	setp.eq.s64 	%p93, %rd109, 2;
	@%p93 bra 	$L__BB0_71;
	ld.f64 	%fd137, [%rd370+16];
	st.global.f64 	[%rd376+16], %fd137;
	add.s64 	%rd378, %rd370, 24;
	add.s64 	%rd377, %rd376, 24;
	add.s64 	%rd379, %rd108, -3;
$L__BB0_71:
	setp.lt.u64 	%p94, %rd108, 4;
	@%p94 bra 	$L__BB0_73;
$L__BB0_72:
	ld.f64 	%fd138, [%rd378];
	st.global.f64 	[%rd377], %fd138;
	ld.f64 	%fd139, [%rd378+8];
	st.global.f64 	[%rd377+8], %fd139;
	ld.f64 	%fd140, [%rd378+16];
	st.global.f64 	[%rd377+16], %fd140;
	ld.f64 	%fd141, [%rd378+24];
	st.global.f64 	[%rd377+24], %fd141;
	add.s64 	%rd378, %rd378, 32;
	add.s64 	%rd377, %rd377, 32;
	add.s64 	%rd127, %rd379, -4;
	setp.gt.u64 	%p95, %rd379, 4;
	mov.u64 	%rd379, %rd127;
	@%p95 bra 	$L__BB0_72;
$L__BB0_73:
	add.s64 	%rd128, %rd376, %rd107;
	sub.s64 	%rd314, %rd313, %rd371;
	shr.s64 	%rd129, %rd314, 3;
	setp.lt.s64 	%p96, %rd129, 1;
	@%p96 bra 	$L__BB0_80;
	and.b64  	%rd130, %rd129, 3;
	setp.eq.s64 	%p97, %rd130, 0;
	mov.u64 	%rd383, %rd128;
	mov.u64 	%rd384, %rd371;
	mov.u64 	%rd385, %rd129;
	@%p97 bra 	$L__BB0_78;
	ld.f64 	%fd142, [%rd371];
	st.global.f64 	[%rd128], %fd142;
	add.s64 	%rd384, %rd371, 8;
	add.s64 	%rd383, %rd128, 8;
	add.s64 	%rd385, %rd129, -1;
	setp.eq.s64 	%p98, %rd130, 1;
	@%p98 bra 	$L__BB0_78;
	ld.f64 	%fd143, [%rd371+8];
	st.global.f64 	[%rd128+8], %fd143;
	add.s64 	%rd384, %rd371, 16;
	add.s64 	%rd383, %rd128, 16;
	add.s64 	%rd385, %rd129, -2;
	setp.eq.s64 	%p99, %rd130, 2;
	@%p99 bra 	$L__BB0_78;
	ld.f64 	%fd144, [%rd371+16];
	st.global.f64 	[%rd128+16], %fd144;
	add.s64 	%rd384, %rd371, 24;
	add.s64 	%rd383, %rd128, 24;
	add.s64 	%rd385, %rd129, -3;
$L__BB0_78:
	setp.lt.u64 	%p100, %rd129, 4;
	@%p100 bra 	$L__BB0_80;
$L__BB0_79:
	ld.f64 	%fd145, [%rd384];
	st.global.f64 	[%rd383], %fd145;
	ld.f64 	%fd146, [%rd384+8];
	st.global.f64 	[%rd383+8], %fd146;
	ld.f64 	%fd147, [%rd384+16];
	st.global.f64 	[%rd383+16], %fd147;
	ld.f64 	%fd148, [%rd384+24];
	st.global.f64 	[%rd383+24], %fd148;
	add.s64 	%rd384, %rd384, 32;
	add.s64 	%rd383, %rd383, 32;
	add.s64 	%rd148, %rd385, -4;
	setp.gt.u64 	%p101, %rd385, 4;
	mov.u64 	%rd385, %rd148;
	@%p101 bra 	$L__BB0_79;
$L__BB0_80:
	shl.b64 	%rd315, %rd333, 3;
	add.s64 	%rd370, %rd93, %rd315;
	add.s64 	%rd367, %rd367, %rd90;
	sub.s64 	%rd316, %rd370, %rd10;
	setp.lt.s64 	%p102, %rd316, 0;
	@%p102 bra 	$L__BB0_60;
$L__BB0_81:
	shl.b64 	%rd333, %rd333, 1;
	not.pred 	%p109, %p111;
	setp.lt.s64 	%p103, %rd333, %rd6;
	@%p103 bra 	$L__BB0_36;
	bra.uni 	$L__BB0_108;
$L__BB0_82:
	add.s64 	%rd395, %rd394, 16;
	and.b64  	%rd164, %rd391, 3;
	setp.eq.s64 	%p21, %rd164, 3;
	mov.u64 	%rd396, %rd392;
	mov.u64 	%rd397, %rd161;
	@%p21 bra 	$L__BB0_86;
	add.s64 	%rd396, %rd392, -8;
	ld.global.f64 	%fd100, [%rd393];
	st.global.f64 	[%rd162], %fd100;
	setp.eq.s64 	%p22, %rd164, 0;
	mov.u64 	%rd395, %rd162;
	mov.u64 	%rd397, %rd393;
	@%p22 bra 	$L__BB0_86;
	add.s64 	%rd396, %rd392, -16;
	add.s64 	%rd397, %rd393, -8;
	ld.global.f64 	%fd101, [%rd393+-8];
	st.global.f64 	[%rd394], %fd101;
	setp.eq.s64 	%p23, %rd164, 1;
	mov.u64 	%rd395, %rd394;
	@%p23 bra 	$L__BB0_86;
	add.s64 	%rd396, %rd392, -24;
	add.s64 	%rd397, %rd393, -16;
	add.s64 	%rd395, %rd394, -8;
	ld.global.f64 	%fd102, [%rd393+-16];
	st.global.f64 	[%rd394+-8], %fd102;
$L__BB0_86:
	setp.lt.u64 	%p24, %rd391, 3;
	@%p24 bra 	$L__BB0_88;
$L__BB0_87:
	ld.global.f64 	%fd103, [%rd397+-8];
	st.global.f64 	[%rd395+-8], %fd103;
	ld.global.f64 	%fd104, [%rd397+-16];
	st.global.f64 	[%rd395+-16], %fd104;
	ld.global.f64 	%fd105, [%rd397+-24];
	st.global.f64 	[%rd395+-24], %fd105;
	add.s64 	%rd396, %rd396, -32;
	add.s64 	%rd178, %rd397, -32;
	add.s64 	%rd179, %rd395, -32;
	ld.global.f64 	%fd106, [%rd397+-32];
	st.global.f64 	[%rd395+-32], %fd106;
	setp.ne.s64 	%p25, %rd152, %rd396;
	mov.u64 	%rd395, %rd179;
	mov.u64 	%rd397, %rd178;
	@%p25 bra 	$L__BB0_87;
$L__BB0_88:
	st.global.f64 	[%rd390], %fd6;
$L__BB0_89:
	add.s64 	%rd392, %rd392, 8;
	setp.eq.s64 	%p28, %rd392, %rd155;
	add.s64 	%rd391, %rd391, 1;
	mov.u64 	%rd393, %rd161;
	mov.u64 	%rd394, %rd162;
	@%p28 bra 	$L__BB0_25;
	bra.uni 	$L__BB0_20;
$L__BB0_90:
	st.global.f64 	[%rd413], %fd11;
	add.s64 	%rd407, %rd407, 8;
$L__BB0_91:
	add.s64 	%rd413, %rd413, 8;
	setp.ne.s64 	%p40, %rd407, %rd289;
	setp.ne.s64 	%p41, %rd408, %rd292;
	and.pred  	%p42, %p40, %p41;
	@%p42 bra 	$L__BB0_33;
$L__BB0_92:
	sub.s64 	%rd204, %rd289, %rd407;
	shr.s64 	%rd205, %rd204, 3;
	setp.lt.s64 	%p43, %rd205, 1;
	@%p43 bra 	$L__BB0_99;
	and.b64  	%rd206, %rd205, 3;
	setp.eq.s64 	%p44, %rd206, 0;
	mov.u64 	%rd414, %rd413;
	mov.u64 	%rd415, %rd407;
	mov.u64 	%rd416, %rd205;
	@%p44 bra 	$L__BB0_97;
	ld.f64 	%fd107, [%rd407];
	st.global.f64 	[%rd413], %fd107;
	add.s64 	%rd415, %rd407, 8;
	add.s64 	%rd414, %rd413, 8;
	add.s64 	%rd416, %rd205, -1;
	setp.eq.s64 	%p45, %rd206, 1;
	@%p45 bra 	$L__BB0_97;
	ld.f64 	%fd108, [%rd407+8];
	st.global.f64 	[%rd413+8], %fd108;
	add.s64 	%rd415, %rd407, 16;
	add.s64 	%rd414, %rd413, 16;
	add.s64 	%rd416, %rd205, -2;
	setp.eq.s64 	%p46, %rd206, 2;
	@%p46 bra 	$L__BB0_97;
	ld.f64 	%fd109, [%rd407+16];
	st.global.f64 	[%rd413+16], %fd109;
	add.s64 	%rd415, %rd407, 24;
	add.s64 	%rd414, %rd413, 24;
	add.s64 	%rd416, %rd205, -3;
$L__BB0_97:
	setp.lt.u64 	%p47, %rd205, 4;
	@%p47 bra 	$L__BB0_99;
$L__BB0_98:
	ld.f64 	%fd110, [%rd415];
	st.global.f64 	[%rd414], %fd110;
	ld.f64 	%fd111, [%rd415+8];
	st.global.f64 	[%rd414+8], %fd111;
	ld.f64 	%fd112, [%rd415+16];
	st.global.f64 	[%rd414+16], %fd112;
	ld.f64 	%fd113, [%rd415+24];
	st.global.f64 	[%rd414+24], %fd113;
	add.s64 	%rd415, %rd415, 32;
	add.s64 	%rd414, %rd414, 32;
	add.s64 	%rd224, %rd416, -4;
	setp.gt.u64 	%p48, %rd416, 4;
	mov.u64 	%rd416, %rd224;
	@%p48 bra 	$L__BB0_98;
$L__BB0_99:
	add.s64 	%rd225, %rd413, %rd204;
	sub.s64 	%rd293, %rd292, %rd408;
	shr.s64 	%rd226, %rd293, 3;
	setp.lt.s64 	%p49, %rd226, 1;
	@%p49 bra 	$L__BB0_106;
	and.b64  	%rd227, %rd226, 3;
	setp.eq.s64 	%p50, %rd227, 0;
	mov.u64 	%rd420, %rd225;
	mov.u64 	%rd421, %rd408;
	mov.u64 	%rd422, %rd226;
	@%p50 bra 	$L__BB0_104;
	ld.f64 	%fd114, [%rd408];
	st.global.f64 	[%rd225], %fd114;
	add.s64 	%rd421, %rd408, 8;
	add.s64 	%rd420, %rd225, 8;
	add.s64 	%rd422, %rd226, -1;
	setp.eq.s64 	%p51, %rd227, 1;
	@%p51 bra 	$L__BB0_104;
	ld.f64 	%fd115, [%rd408+8];
	st.global.f64 	[%rd225+8], %fd115;
	add.s64 	%rd421, %rd408, 16;
	add.s64 	%rd420, %rd225, 16;
	add.s64 	%rd422, %rd226, -2;
	setp.eq.s64 	%p52, %rd227, 2;
	@%p52 bra 	$L__BB0_104;
	ld.f64 	%fd116, [%rd408+16];
	st.global.f64 	[%rd225+16], %fd116;
	add.s64 	%rd421, %rd408, 24;
	add.s64 	%rd420, %rd225, 24;
	add.s64 	%rd422, %rd226, -3;
$L__BB0_104:
	setp.lt.u64 	%p53, %rd226, 4;
	@%p53 bra 	$L__BB0_106;
$L__BB0_105:
	ld.f64 	%fd117, [%rd421];
	st.global.f64 	[%rd420], %fd117;
	ld.f64 	%fd118, [%rd421+8];
	st.global.f64 	[%rd420+8], %fd118;
	ld.f64 	%fd119, [%rd421+16];
	st.global.f64 	[%rd420+16], %fd119;
	ld.f64 	%fd120, [%rd421+24];
	st.global.f64 	[%rd420+24], %fd120;
	add.s64 	%rd421, %rd421, 32;
	add.s64 	%rd420, %rd420, 32;
	add.s64 	%rd245, %rd422, -4;
	setp.gt.u64 	%p54, %rd422, 4;
	mov.u64 	%rd422, %rd245;
	@%p54 bra 	$L__BB0_105;
$L__BB0_106:
	add.s64 	%rd407, %rd190, %rd287;
	add.s64 	%rd404, %rd404, %rd187;
	sub.s64 	%rd295, %rd407, %rd10;
	setp.lt.s64 	%p55, %rd295, 0;
	@%p55 bra 	$L__BB0_31;
$L__BB0_107:
	shl.b64 	%rd403, %rd403, 1;
	setp.lt.s64 	%p56, %rd403, %rd6;
	@%p56 bra 	$L__BB0_29;
$L__BB0_108:
	@%p111 bra 	$L__BB0_115;
	max.s64 	%rd317, %rd6, 1;
	and.b64  	%rd426, %rd317, 3;
	setp.eq.s64 	%p104, %rd426, 0;
	mov.u64 	%rd429, %rd2;
	mov.u64 	%rd430, %rd283;
	mov.u64 	%rd431, %rd6;
	@%p104 bra 	$L__BB0_112;
	sub.s64 	%rd431, %rd6, %rd426;
	mov.u64 	%rd429, %rd2;
	mov.u64 	%rd430, %rd283;
$L__BB0_111:
	.pragma "nounroll";
	ld.f64 	%fd149, [%rd430];
	st.global.f64 	[%rd429], %fd149;
	add.s64 	%rd430, %rd430, 8;
	add.s64 	%rd429, %rd429, 8;
	add.s64 	%rd426, %rd426, -1;
	setp.ne.s64 	%p105, %rd426, 0;
	@%p105 bra 	$L__BB0_111;
$L__BB0_112:
	min.s64 	%rd318, %rd6, 1;
	sub.s64 	%rd319, %rd6, %rd318;
	setp.lt.u64 	%p106, %rd319, 3;
	@%p106 bra 	$L__BB0_115;
	add.s64 	%rd432, %rd431, 4;
$L__BB0_114:
	ld.f64 	%fd150, [%rd430];
	st.global.f64 	[%rd429], %fd150;
	ld.f64 	%fd151, [%rd430+8];
	st.global.f64 	[%rd429+8], %fd151;
	ld.f64 	%fd152, [%rd430+16];
	st.global.f64 	[%rd429+16], %fd152;
	ld.f64 	%fd153, [%rd430+24];
	st.global.f64 	[%rd429+24], %fd153;
	add.s64 	%rd430, %rd430, 32;
	add.s64 	%rd429, %rd429, 32;
	add.s64 	%rd432, %rd432, -4;
	setp.gt.s64 	%p107, %rd432, 4;
	@%p107 bra 	$L__BB0_114;
$L__BB0_115:
	ld.param.u32 	%r36, [_Z6gpukNNPdiiPf_param_2];
	{ // callseq 2, 0
	.param .b64 param0;
	st.param.b64 	[param0], %rd283;
	call.uni 
	free, 
	(
	param0
	);
	} // callseq 2
	ld.shared.u64 	%rd320, [_ZZ6gpukNNPdiiPfE11blockResult];
	cvt.rn.f64.s32 	%fd154, %r36;
	shl.b32 	%r33, %r19, 1;
	cvt.rn.f64.s32 	%fd155, %r33;
	mul.wide.s32 	%rd321, %r36, 8;
	add.s64 	%rd322, %rd2, %rd321;
	ld.global.f64 	%fd156, [%rd322];
	mul.f64 	%fd157, %fd156, %fd155;
	div.rn.f64 	%fd158, %fd154, %fd157;
	cvt.rn.f32.f64 	%f1, %fd158;
	atom.add.f32 	%f2, [%rd320], %f1;
$L__BB0_116:
	setp.ne.s32 	%p108, %r1, 0;
	bar.sync 	0;
	@%p108 bra 	$L__BB0_118;
	ld.param.u64 	%rd332, [_Z6gpukNNPdiiPf_param_3];
	ld.shared.u64 	%rd323, [_ZZ6gpukNNPdiiPfE11blockResult];
	ld.f32 	%f3, [%rd323];
	cvta.to.global.u64 	%rd324, %rd332;
	atom.global.add.f32 	%f4, [%rd324], %f3;
	ld.shared.u64 	%rd325, [_ZZ6gpukNNPdiiPfE11blockResult];
	{ // callseq 3, 0
	.param .b64 param0;
	st.param.b64 	[param0], %rd325;
	call.uni 
	free, 
	(
	param0
	);
	} // callseq 3
$L__BB0_118:
	ret;

}
	// .globl	_Z10multiWritePdS_i
.visible .entry _Z10multiWritePdS_i(
	.param .u64 .ptr .align 1 _Z10multiWritePdS_i_param_0,
	.param .u64 .ptr .align 1 _Z10multiWritePdS_i_param_1,
	.param .u32 _Z10multiWritePdS_i_param_2
)
{
	.reg .pred 	%p<3>;
	.reg .b16 	%rs<2>;
	.reg .b32 	%r<7>;
	.reg .b64 	%rd<14>;

	ld.param.u64 	%rd6, [_Z10multiWritePdS_i_param_0];
	ld.param.u64 	%rd7, [_Z10multiWritePdS_i_param_1];
	ld.param.u32 	%r2, [_Z10multiWritePdS_i_param_2];
	mov.u32 	%r3, %tid.x;
	mov.u32 	%r4, %ctaid.x;
	mov.u32 	%r5, %ntid.x;
	mad.lo.s32 	%r1, %r4, %r5, %r3;
	setp.ge.u32 	%p1, %r1, %r2;
	@%p1 bra 	$L__BB1_3;
	cvta.to.global.u64 	%rd9, %rd6;
	cvta.to.global.u64 	%rd1, %rd7;
	mul.lo.s32 	%r6, %r2, %r1;
	mul.wide.u32 	%rd10, %r6, 8;
	add.s64 	%rd2, %rd9, %rd10;
	mul.wide.s32 	%rd3, %r2, 8;
	mov.b64 	%rd13, 0;
$L__BB1_2:
	add.s64 	%rd11, %rd1, %rd13;
	ld.global.u8 	%rs1, [%rd11];
	add.s64 	%rd12, %rd2, %rd13;
	st.global.u8 	[%rd12], %rs1;
	add.s64 	%rd13, %rd13, 1;
	setp.lt.u64 	%p2, %rd13, %rd3;
	@%p2 bra 	$L__BB1_2;
$L__BB1_3:
	ret;

}
	// .globl	_ZN3cub18CUB_300001_SM_10006detail11EmptyKernelIvEEvv
.visible .entry _ZN3cub18CUB_300001_SM_10006detail11EmptyKernelIvEEvv()
{


	ret;

}


// ===== COMPILED SASS (sm_100) =====

	.target	sm_100

	.elftype	@"ET_EXEC"


//--------------------- .note.nv.tkinfo           --------------------------
	.section	.note.nv.tkinfo,"",@"SHT_NOTE"
	.sectionflags	@"SHF_NOTE_NV_TKINFO"
	.tkinfo
        /*0018*/ 	.word	0x00000002
        /*0030*/ 	.string	""
        /*0030*/ 	.string	"ptxas"
        /*0030*/ 	.string	"Cuda compilation tools, release 13.0, V13.0.88"
        /*0030*/ 	.string	"Build cuda_13.0.r13.0/compiler.36424714_0"
        /*0030*/ 	.string	"-arch sm_100 -m 64 "



//--------------------- .note.nv.cuinfo           --------------------------
	.section	.note.nv.cuinfo,"",@"SHT_NOTE"
	.sectionflags	@"SHF_NOTE_NV_CUINFO"
        /*0018*/ 	.short	0x0002
        /*001a*/ 	.short	0x0064
        /*001c*/ 	.short	0x0082
	.zero		2


//--------------------- .nv.info                  --------------------------
	.section	.nv.info,"",@"SHT_CUDA_INFO"
	.align	4


	//----- nvinfo : EIATTR_REGCOUNT
	.align		4
        /*0000*/ 	.byte	0x04, 0x2f
        /*0002*/ 	.short	(.L_48 - .L_47)
	.align		4
.L_47:
        /*0004*/ 	.word	index@(_Z6gpukNNPdiiPf)
        /*0008*/ 	.word	0x00000030


	//----- nvinfo : EIATTR_FRAME_SIZE
	.align		4
.L_48:
        /*000c*/ 	.byte	0x04, 0x11
        /*000e*/ 	.short	(.L_50 - .L_49)
	.align		4
.L_49:
        /*0010*/ 	.word	index@($__internal_0_$__cuda_sm20_div_rn_f64_full)
        /*0014*/ 	.word	0x00000008


	//----- nvinfo : EIATTR_FRAME_SIZE
	.align		4
.L_50:
        /*0018*/ 	.byte	0x04, 0x11
        /*001a*/ 	.short	(.L_52 - .L_51)
	.align		4
.L_51:
        /*001c*/ 	.word	index@(_Z6gpukNNPdiiPf)
        /*0020*/ 	.word	0x00000008


	//----- nvinfo : EIATTR_REGCOUNT
	.align		4
.L_52:
        /*0024*/ 	.byte	0x04, 0x2f
        /*0026*/ 	.short	(.L_54 - .L_53)
	.align		4
.L_53:
        /*0028*/ 	.word	index@(_Z10multiWritePdS_i)
        /*002c*/ 	.word	0x00000014


	//----- nvinfo : EIATTR_FRAME_SIZE
	.align		4
.L_54:
        /*0030*/ 	.byte	0x04, 0x11
        /*0032*/ 	.short	(.L_56 - .L_55)
	.align		4
.L_55:
        /*0034*/ 	.word	index@(_Z10multiWritePdS_i)
        /*0038*/ 	.word	0x00000000


	//----- nvinfo : EIATTR_REGCOUNT
	.align		4
.L_56:
        /*003c*/ 	.byte	0x04, 0x2f
        /*003e*/ 	.short	(.L_58 - .L_57)
	.align		4
.L_57:
        /*0040*/ 	.word	index@(_ZN3cub18CUB_300001_SM_10006detail11EmptyKernelIvEEvv)
        /*0044*/ 	.word	0x00000004


	//----- nvinfo : EIATTR_FRAME_SIZE
	.align		4
.L_58:
        /*0048*/ 	.byte	0x04, 0x11
        /*004a*/ 	.short	(.L_60 - .L_59)
	.align		4
.L_59:
        /*004c*/ 	.word	index@(_ZN3cub18CUB_300001_SM_10006detail11EmptyKernelIvEEvv)
        /*0050*/ 	.word	0x00000000


	//----- nvinfo : EIATTR_MIN_STACK_SIZE
	.align		4
.L_60:
        /*0054*/ 	.byte	0x04, 0x12
        /*0056*/ 	.short	(.L_62 - .L_61)
	.align		4
.L_61:
        /*0058*/ 	.word	index@(_ZN3cub18CUB_300001_SM_10006detail11EmptyKernelIvEEvv)
        /*005c*/ 	.word	0x00000000


	//----- nvinfo : EIATTR_MIN_STACK_SIZE
	.align		4
.L_62:
        /*0060*/ 	.byte	0x04, 0x12
        /*0062*/ 	.short	(.L_64 - .L_63)
	.align		4
.L_63:
        /*0064*/ 	.word	index@(_Z10multiWritePdS_i)
        /*0068*/ 	.word	0x00000000


	//----- nvinfo : EIATTR_MIN_STACK_SIZE
	.align		4
.L_64:
        /*006c*/ 	.byte	0x04, 0x12
        /*006e*/ 	.short	(.L_66 - .L_65)
	.align		4
.L_65:
        /*0070*/ 	.word	index@(_Z6gpukNNPdiiPf)
        /*0074*/ 	.word	0x00000008
.L_66:


//--------------------- .nv.compat                --------------------------
	.section	.nv.compat,"",@"SHT_CUDA_COMPAT_INFO"
	.align	4
        /*0000*/ 	.byte	0x02, 0x09, 0x00, 0x00, 0x02, 0x02, 0x01, 0x00, 0x02, 0x05, 0x05, 0x00, 0x03, 0x07, 0x01, 0x01
        /*0010*/ 	.byte	0x02, 0x03, 0x00, 0x00, 0x02, 0x06, 0x01, 0x00, 0x04, 0x0b, 0x08, 0x00, 0x01, 0x00, 0x00, 0x00
        /*0020*/ 	.byte	0x00, 0x00, 0x00, 0x00


//--------------------- .nv.info._ZN3cub18CUB_300001_SM_10006detail11EmptyKernelIvEEvv --------------------------
	.section	.nv.info._ZN3cub18CUB_300001_SM_10006detail11EmptyKernelIvEEvv,"",@"SHT_CUDA_INFO"
	.sectionflags	@""
	.align	4


	//----- nvinfo : EIATTR_CUDA_API_VERSION
	.align		4
        /*0000*/ 	.byte	0x04, 0x37
        /*0002*/ 	.short	(.L_68 - .L_67)
.L_67:
        /*0004*/ 	.word	0x00000082


	//----- nvinfo : EIATTR_SPARSE_MMA_MASK
	.align		4
.L_68:
        /*0008*/ 	.byte	0x03, 0x50
        /*000a*/ 	.short	0x0000


	//----- nvinfo : EIATTR_MAXREG_COUNT
	.align		4
        /*000c*/ 	.byte	0x03, 0x1b
        /*000e*/ 	.short	0x00ff


	//----- nvinfo : EIATTR_MERCURY_ISA_VERSION
	.align		4
        /*0010*/ 	.byte	0x03, 0x5f
        /*0012*/ 	.short	0x0101


	//----- nvinfo : EIATTR_VRC_CTA_INIT_COUNT
	.align		4
        /*0014*/ 	.byte	0x02, 0x4a
	.zero		1
	.zero		1


	//----- nvinfo : EIATTR_EXIT_INSTR_OFFSETS
	.align		4
        /*0018*/ 	.byte	0x04, 0x1c
        /*001a*/ 	.short	(.L_70 - .L_69)


	//   ....[0]....
.L_69:
        /*001c*/ 	.word	0x00000010


	//----- nvinfo : EIATTR_SW_WAR
	.align		4
.L_70:
        /*0020*/ 	.byte	0x04, 0x36
        /*0022*/ 	.short	(.L_72 - .L_71)
.L_71:
        /*0024*/ 	.word	0x00000008
.L_72:


//--------------------- .nv.info._Z10multiWritePdS_i --------------------------
	.section	.nv.info._Z10multiWritePdS_i,"",@"SHT_CUDA_INFO"
	.sectionflags	@""
	.align	4


	//----- nvinfo : EIATTR_CUDA_API_VERSION
	.align		4
        /*0000*/ 	.byte	0x04, 0x37
        /*0002*/ 	.short	(.L_74 - .L_73)
.L_73:
        /*0004*/ 	.word	0x00000082


	//----- nvinfo : EIATTR_KPARAM_INFO
	.align		4
.L_74:
        /*0008*/ 	.byte	0x04, 0x17
        /*000a*/ 	.short	(.L_76 - .L_75)
.L_75:
        /*000c*/ 	.word	0x00000000
        /*0010*/ 	.short	0x0002
        /*0012*/ 	.short	0x0010
        /*0014*/ 	.byte	0x00, 0xf0, 0x11, 0x00


	//----- nvinfo : EIATTR_KPARAM_INFO
	.align		4
.L_76:
        /*0018*/ 	.byte	0x04, 0x17
        /*001a*/ 	.short	(.L_78 - .L_77)
.L_77:
        /*001c*/ 	.word	0x00000000
        /*0020*/ 	.short	0x0001
        /*0022*/ 	.short	0x0008
        /*0024*/ 	.byte	0x00, 0xf5, 0x21, 0x00


	//----- nvinfo : EIATTR_KPARAM_INFO
	.align		4
.L_78:
        /*0028*/ 	.byte	0x04, 0x17
        /*002a*/ 	.short	(.L_80 - .L_79)
.L_79:
        /*002c*/ 	.word	0x00000000
        /*0030*/ 	.short	0x0000
        /*0032*/ 	.short	0x0000
        /*0034*/ 	.byte	0x00, 0xf5, 0x21, 0x00


	//----- nvinfo : EIATTR_SPARSE_MMA_MASK
	.align		4
.L_80:
        /*0038*/ 	.byte	0x03, 0x50
        /*003a*/ 	.short	0x0000


	//----- nvinfo : EIATTR_MAXREG_COUNT
	.align		4
        /*003c*/ 	.byte	0x03, 0x1b
        /*003e*/ 	.short	0x00ff


	//----- nvinfo : EIATTR_MERCURY_ISA_VERSION
	.align		4
        /*0040*/ 	.byte	0x03, 0x5f
        /*0042*/ 	.short	0x0101


	//----- nvinfo : EIATTR_VRC_CTA_INIT_COUNT
	.align		4
        /*0044*/ 	.byte	0x02, 0x4a
	.zero		1
	.zero		1


	//----- nvinfo : EIATTR_EXIT_INSTR_OFFSETS
	.align		4
        /*0048*/ 	.byte	0x04, 0x1c
        /*004a*/ 	.short	(.L_82 - .L_81)


	//   ....[0]....
.L_81:
        /*004c*/ 	.word	0x00000070


	//   ....[1]....
        /*0050*/ 	.word	0x000004d0


	//   ....[2]....
        /*0054*/ 	.word	0x00000550


	//----- nvinfo : EIATTR_CBANK_PARAM_SIZE
	.align		4
.L_82:
        /*0058*/ 	.byte	0x03, 0x19
        /*005a*/ 	.short	0x0014


	//----- nvinfo : EIATTR_PARAM_CBANK
	.align		4
        /*005c*/ 	.byte	0x04, 0x0a
        /*005e*/ 	.short	(.L_84 - .L_83)
	.align		4
.L_83:
        /*0060*/ 	.word	index@(.nv.constant0._Z10multiWritePdS_i)
        /*0064*/ 	.short	0x0380
        /*0066*/ 	.short	0x0014


	//----- nvinfo : EIATTR_SW_WAR
	.align		4
.L_84:
        /*0068*/ 	.byte	0x04, 0x36
        /*006a*/ 	.short	(.L_86 - .L_85)
.L_85:
        /*006c*/ 	.word	0x00000008
.L_86:


//--------------------- .nv.info._Z6gpukNNPdiiPf  --------------------------
	.section	.nv.info._Z6gpukNNPdiiPf,"",@"SHT_CUDA_INFO"
	.sectionflags	@""
	.align	4


	//----- nvinfo : EIATTR_CUDA_API_VERSION
	.align		4
        /*0000*/ 	.byte	0x04, 0x37
        /*0002*/ 	.short	(.L_88 - .L_87)
.L_87:
        /*0004*/ 	.word	0x00000082


	//----- nvinfo : EIATTR_KPARAM_INFO
	.align		4
.L_88:
        /*0008*/ 	.byte	0x04, 0x17
        /*000a*/ 	.short	(.L_90 - .L_89)
.L_89:
        /*000c*/ 	.word	0x00000000
        /*0010*/ 	.short	0x0003
        /*0012*/ 	.short	0x0010
        /*0014*/ 	.byte	0x00, 0xf5, 0x21, 0x00


	//----- nvinfo : EIATTR_KPARAM_INFO
	.align		4
.L_90:
        /*0018*/ 	.byte	0x04, 0x17
        /*001a*/ 	.short	(.L_92 - .L_91)
.L_91:
        /*001c*/ 	.word	0x00000000
        /*0020*/ 	.short	0x0002
        /*0022*/ 	.short	0x000c
        /*0024*/ 	.byte	0x00, 0xf0, 0x11, 0x00


	//----- nvinfo : EIATTR_KPARAM_INFO
	.align		4
.L_92:
        /*0028*/ 	.byte	0x04, 0x17
        /*002a*/ 	.short	(.L_94 - .L_93)
.L_93:
        /*002c*/ 	.word	0x00000000
        /*0030*/ 	.short	0x0001
        /*0032*/ 	.short	0x0008
        /*0034*/ 	.byte	0x00, 0xf0, 0x11, 0x00


	//----- nvinfo : EIATTR_KPARAM_INFO
	.align		4
.L_94:
        /*0038*/ 	.byte	0x04, 0x17
        /*003a*/ 	.short	(.L_96 - .L_95)
.L_95:
        /*003c*/ 	.word	0x00000000
        /*0040*/ 	.short	0x0000
        /*0042*/ 	.short	0x0000
        /*0044*/ 	.byte	0x00, 0xf5, 0x21, 0x00


	//----- nvinfo : EIATTR_SPARSE_MMA_MASK
	.align		4
.L_96:
        /*0048*/ 	.byte	0x03, 0x50
        /*004a*/ 	.short	0x0000


	//----- nvinfo : EIATTR_MAXREG_COUNT
	.align		4
        /*004c*/ 	.byte	0x03, 0x1b
        /*004e*/ 	.short	0x00ff


	//----- nvinfo : EIATTR_NUM_BARRIERS
	.align		4
        /*0050*/ 	.byte	0x02, 0x4c
        /*0052*/ 	.byte	0x01
	.zero		1


	//----- nvinfo : EIATTR_EXTERNS
	.align		4
        /*0054*/ 	.byte	0x04, 0x0f
        /*0056*/ 	.short	(.L_98 - .L_97)


	//   ....[0]....
	.align		4
.L_97:
        /*0058*/ 	.word	index@(malloc)


	//   ....[1]....
	.align		4
        /*005c*/ 	.word	index@(free)


	//   ....[2]....
	.align		4
        /*0060*/ 	.word	index@(vprintf)


	//----- nvinfo : EIATTR_MERCURY_ISA_VERSION
	.align		4
.L_98:
        /*0064*/ 	.byte	0x03, 0x5f
        /*0066*/ 	.short	0x0101


	//----- nvinfo : EIATTR_VRC_CTA_INIT_COUNT
	.align		4
        /*0068*/ 	.byte	0x02, 0x4a
	.zero		1
	.zero		1


	//----- nvinfo : EIATTR_SYSCALL_OFFSETS
	.align		4
        /*006c*/ 	.byte	0x04, 0x46
        /*006e*/ 	.short	(.L_100 - .L_99)


	//   ....[0]....
.L_99:
        /*0070*/ 	.word	0x00000130


	//   ....[1]....
        /*0074*/ 	.word	0x00000ce0


	//   ....[2]....
        /*0078*/ 	.word	0x00004fe0


	//   ....[3]....
        /*007c*/ 	.word	0x00005450


	//   ....[4]....
        /*0080*/ 	.word	0x000054b0


	//   ....[5]....
        /*0084*/ 	.word	0x00005560


	//----- nvinfo : EIATTR_EXIT_INSTR_OFFSETS
	.align		4
.L_100:
        /*0088*/ 	.byte	0x04, 0x1c
        /*008a*/ 	.short	(.L_102 - .L_101)


	//   ....[0]....
.L_101:
        /*008c*/ 	.word	0x00005380


	//   ....[1]....
        /*0090*/ 	.word	0x00005460


	//----- nvinfo : EIATTR_CRS_STACK_SIZE
	.align		4
.L_102:
        /*0094*/ 	.byte	0x04, 0x1e
        /*0096*/ 	.short	(.L_104 - .L_103)
.L_103:
        /*0098*/ 	.word	0x00000000


	//----- nvinfo : EIATTR_CBANK_PARAM_SIZE
	.align		4
.L_104:
        /*009c*/ 	.byte	0x03, 0x19
        /*009e*/ 	.short	0x0018


	//----- nvinfo : EIATTR_PARAM_CBANK
	.align		4
        /*00a0*/ 	.byte	0x04, 0x0a
        /*00a2*/ 	.short	(.L_106 - .L_105)
	.align		4
.L_105:
        /*00a4*/ 	.word	index@(.nv.constant0._Z6gpukNNPdiiPf)
        /*00a8*/ 	.short	0x0380
        /*00aa*/ 	.short	0x0018


	//----- nvinfo : EIATTR_SW_WAR
	.align		4
.L_106:
        /*00ac*/ 	.byte	0x04, 0x36
        /*00ae*/ 	.short	(.L_108 - .L_107)
.L_107:
        /*00b0*/ 	.word	0x00000008
.L_108:


//--------------------- .nv.callgraph             --------------------------
	.section	.nv.callgraph,"",@"SHT_CUDA_CALLGRAPH"
	.align	4
	.sectionentsize	8
	.align		4
        /*0000*/ 	.word	0x00000000
	.align		4
        /*0004*/ 	.word	0xffffffff
	.align		4
        /*0008*/ 	.word	index@(_Z6gpukNNPdiiPf)
	.align		4
        /*000c*/ 	.word	index@(vprintf)
	.align		4
        /*0010*/ 	.word	index@(_Z6gpukNNPdiiPf)
	.align		4
        /*0014*/ 	.word	index@(free)
	.align		4
        /*0018*/ 	.word	index@(_Z6gpukNNPdiiPf)
	.align		4
        /*001c*/ 	.word	index@(malloc)
	.align		4
        /*0020*/ 	.word	0x00000000
	.align		4
        /*0024*/ 	.word	0xfffffffe
	.align		4
        /*0028*/ 	.word	0x00000000
	.align		4
        /*002c*/ 	.word	0xfffffffd
	.align		4
        /*0030*/ 	.word	0x00000000
	.align		4
        /*0034*/ 	.word	0xfffffffc


//--------------------- .nv.constant4             --------------------------
	.section	.nv.constant4,"a",@progbits
	.align	8
	.align		8
.nv.constant4:
        /*0000*/ 	.dword	_ZN33_INTERNAL_d2f5bbb6_4_k_cu_runTime4cuda3std3__45__cpo5beginE
	.align		8
        /*0008*/ 	.dword	_ZN33_INTERNAL_d2f5bbb6_4_k_cu_runTime4cuda3std3__45__cpo3endE
	.align		8
        /*0010*/ 	.dword	_ZN33_INTERNAL_d2f5bbb6_4_k_cu_runTime4cuda3std3__45__cpo6cbeginE
	.align		8
        /*0018*/ 	.dword	_ZN33_INTERNAL_d2f5bbb6_4_k_cu_runTime4cuda3std3__45__cpo4cendE
	.align		8
        /*0020*/ 	.dword	_ZN33_INTERNAL_d2f5bbb6_4_k_cu_runTime4cuda3std3__45__cpo6rbeginE
	.align		8
        /*0028*/ 	.dword	_ZN33_INTERNAL_d2f5bbb6_4_k_cu_runTime4cuda3std3__45__cpo4rendE
	.align		8
        /*0030*/ 	.dword	_ZN33_INTERNAL_d2f5bbb6_4_k_cu_runTime4cuda3std3__45__cpo7crbeginE
	.align		8
        /*0038*/ 	.dword	_ZN33_INTERNAL_d2f5bbb6_4_k_cu_runTime4cuda3std3__45__cpo5crendE
	.align		8
        /*0040*/ 	.dword	_ZN33_INTERNAL_d2f5bbb6_4_k_cu_runTime4cuda3std3__435_GLOBAL__N__d2f5bbb6_4_k_cu_runTime6ignoreE
	.align		8
        /*0048*/ 	.dword	_ZN33_INTERNAL_d2f5bbb6_4_k_cu_runTime4cuda3std3__419piecewise_constructE
	.align		8
        /*0050*/ 	.dword	_ZN33_INTERNAL_d2f5bbb6_4_k_cu_runTime4cuda3std3__48in_placeE
	.align		8
        /*0058*/ 	.dword	_ZN33_INTERNAL_d2f5bbb6_4_k_cu_runTime4cuda3std3__420unreachable_sentinelE
	.align		8
        /*0060*/ 	.dword	_ZN33_INTERNAL_d2f5bbb6_4_k_cu_runTime4cuda3std3__47nulloptE
	.align		8
        /*0068*/ 	.dword	_ZN33_INTERNAL_d2f5bbb6_4_k_cu_runTime4cuda3std3__48unexpectE
	.align		8
        /*0070*/ 	.dword	_ZN33_INTERNAL_d2f5bbb6_4_k_cu_runTime4cuda3std6ranges3__45__cpo4swapE
	.align		8
        /*0078*/ 	.dword	_ZN33_INTERNAL_d2f5bbb6_4_k_cu_runTime4cuda3std6ranges3__45__cpo9iter_moveE
	.align		8
        /*0080*/ 	.dword	_ZN33_INTERNAL_d2f5bbb6_4_k_cu_runTime4cuda3std6ranges3__45__cpo5beginE
	.align		8
        /*0088*/ 	.dword	_ZN33_INTERNAL_d2f5bbb6_4_k_cu_runTime4cuda3std6ranges3__45__cpo3endE
	.align		8
        /*0090*/ 	.dword	_ZN33_INTERNAL_d2f5bbb6_4_k_cu_runTime4cuda3std6ranges3__45__cpo6cbeginE
	.align		8
        /*0098*/ 	.dword	_ZN33_INTERNAL_d2f5bbb6_4_k_cu_runTime4cuda3std6ranges3__45__cpo4cendE
	.align		8
        /*00a0*/ 	.dword	_ZN33_INTERNAL_d2f5bbb6_4_k_cu_runTime4cuda3std6ranges3__45__cpo7advanceE
	.align		8
        /*00a8*/ 	.dword	_ZN33_INTERNAL_d2f5bbb6_4_k_cu_runTime4cuda3std6ranges3__45__cpo9iter_swapE
	.align		8
        /*00b0*/ 	.dword	_ZN33_INTERNAL_d2f5bbb6_4_k_cu_runTime4cuda3std6ranges3__45__cpo4nextE
	.align		8
        /*00b8*/ 	.dword	_ZN33_INTERNAL_d2f5bbb6_4_k_cu_runTime4cuda3std6ranges3__45__cpo4prevE
	.align		8
        /*00c0*/ 	.dword	_ZN33_INTERNAL_d2f5bbb6_4_k_cu_runTime4cuda3std6ranges3__45__cpo4dataE
	.align		8
        /*00c8*/ 	.dword	_ZN33_INTERNAL_d2f5bbb6_4_k_cu_runTime4cuda3std6ranges3__45__cpo5cdataE
	.align		8
        /*00d0*/ 	.dword	_ZN33_INTERNAL_d2f5bbb6_4_k_cu_runTime4cuda3std6ranges3__45__cpo4sizeE
	.align		8
        /*00d8*/ 	.dword	_ZN33_INTERNAL_d2f5bbb6_4_k_cu_runTime4cuda3std6ranges3__45__cpo5ssizeE
	.align		8
        /*00e0*/ 	.dword	_ZN33_INTERNAL_d2f5bbb6_4_k_cu_runTime4cuda3std6ranges3__45__cpo8distanceE
	.align		8
        /*00e8*/ 	.dword	_ZN33_INTERNAL_d2f5bbb6_4_k_cu_runTime6thrust24THRUST_300001_SM_1000_NS8cuda_cub3parE
	.align		8
        /*00f0*/ 	.dword	_ZN33_INTERNAL_d2f5bbb6_4_k_cu_runTime6thrust24THRUST_300001_SM_1000_NS8cuda_cub10par_nosyncE
	.align		8
        /*00f8*/ 	.dword	_ZN33_INTERNAL_d2f5bbb6_4_k_cu_runTime6thrust24THRUST_300001_SM_1000_NS6system6detail10sequential3seqE
	.align		8
        /*0100*/ 	.dword	_ZN33_INTERNAL_d2f5bbb6_4_k_cu_runTime6thrust24THRUST_300001_SM_1000_NS6system3cpp3parE
	.align		8
        /*0108*/ 	.dword	_ZN33_INTERNAL_d2f5bbb6_4_k_cu_runTime6thrust24THRUST_300001_SM_1000_NS12placeholders2_1E
	.align		8
        /*0110*/ 	.dword	_ZN33_INTERNAL_d2f5bbb6_4_k_cu_runTime6thrust24THRUST_300001_SM_1000_NS12placeholders2_2E
	.align		8
        /*0118*/ 	.dword	_ZN33_INTERNAL_d2f5bbb6_4_k_cu_runTime6thrust24THRUST_300001_SM_1000_NS12placeholders2_3E
	.align		8
        /*0120*/ 	.dword	_ZN33_INTERNAL_d2f5bbb6_4_k_cu_runTime6thrust24THRUST_300001_SM_1000_NS12placeholders2_4E
	.align		8
        /*0128*/ 	.dword	_ZN33_INTERNAL_d2f5bbb6_4_k_cu_runTime6thrust24THRUST_300001_SM_1000_NS12placeholders2_5E
	.align		8
        /*0130*/ 	.dword	_ZN33_INTERNAL_d2f5bbb6_4_k_cu_runTime6thrust24THRUST_300001_SM_1000_NS12placeholders2_6E
	.align		8
        /*0138*/ 	.dword	_ZN33_INTERNAL_d2f5bbb6_4_k_cu_runTime6thrust24THRUST_300001_SM_1000_NS12placeholders2_7E
	.align		8
        /*0140*/ 	.dword	_ZN33_INTERNAL_d2f5bbb6_4_k_cu_runTime6thrust24THRUST_300001_SM_1000_NS12placeholders2_8E
	.align		8
        /*0148*/ 	.dword	_ZN33_INTERNAL_d2f5bbb6_4_k_cu_runTime6thrust24THRUST_300001_SM_1000_NS12placeholders2_9E
	.align		8
        /*0150*/ 	.dword	_ZN33_INTERNAL_d2f5bbb6_4_k_cu_runTime6thrust24THRUST_300001_SM_1000_NS12placeholders3_10E
	.align		8
        /*0158*/ 	.dword	_ZN33_INTERNAL_d2f5bbb6_4_k_cu_runTime6thrust24THRUST_300001_SM_1000_NS3seqE
	.align		8
        /*0160*/ 	.dword	_ZN33_INTERNAL_d2f5bbb6_4_k_cu_runTime6thrust24THRUST_300001_SM_1000_NS6deviceE
	.align		8
        /*0168*/ 	.dword	$str
	.align		8
        /*0170*/ 	.dword	$str$1
	.align		8
        /*0178*/ 	.dword	malloc
	.align		8
        /*0180*/ 	.dword	free
	.align		8
        /*0188*/ 	.dword	vprintf


//--------------------- .text._ZN3cub18CUB_300001_SM_10006detail11EmptyKernelIvEEvv --------------------------
	.section	.text._ZN3cub18CUB_300001_SM_10006detail11EmptyKernelIvEEvv,"ax",@progbits
	.align	128
        .global         _ZN3cub18CUB_300001_SM_10006detail11EmptyKernelIvEEvv
        .type           _ZN3cub18CUB_300001_SM_10006detail11EmptyKernelIvEEvv,@function
        .size           _ZN3cub18CUB_300001_SM_10006detail11EmptyKernelIvEEvv,(.L_x_117 - _ZN3cub18CUB_300001_SM_10006detail11EmptyKernelIvEEvv)
        .other          _ZN3cub18CUB_300001_SM_10006detail11EmptyKernelIvEEvv,@"STO_CUDA_ENTRY STV_DEFAULT"
_ZN3cub18CUB_300001_SM_10006detail11EmptyKernelIvEEvv:
.text._ZN3cub18CUB_300001_SM_10006detail11EmptyKernelIvEEvv:
[----:B------:R-:W-:Y:S01]  /*0000*/  LDC R1, c[0x0][0x37c] ;  /* 0x0000df00ff017b82 */ /* 0x000fe20000000800 */
[----:B------:R-:W-:Y:S05]  /*0010*/  EXIT ;  /* 0x000000000000794d */ /* 0x000fea0003800000 */
.L_x_0:
[----:B------:R-:W-:-:S00]  /*0020*/  BRA `(.L_x_0) ;  /* 0xfffffffc00fc7947 */ /* 0x000fc0000383ffff */
[----:B------:R-:W-:-:S00]  /*0030*/  NOP ;  /* 0x0000000000007918 */ /* 0x000fc00000000000 */
        /* <DEDUP_REMOVED lines=12> */
.L_x_117:


//--------------------- .text._Z10multiWritePdS_i --------------------------
	.section	.text._Z10multiWritePdS_i,"ax",@progbits
	.align	128
        .global         _Z10multiWritePdS_i
        .type           _Z10multiWritePdS_i,@function
        .size           _Z10multiWritePdS_i,(.L_x_118 - _Z10multiWritePdS_i)
        .other          _Z10multiWritePdS_i,@"STO_CUDA_ENTRY STV_DEFAULT"
_Z10multiWritePdS_i:
.text._Z10multiWritePdS_i:
[----:B------:R-:W-:Y:S01]  /*0000*/  LDC R1, c[0x0][0x37c] ;  /* 0x0000df00ff017b82 */ /* 0x000fe20000000800 */
[----:B------:R-:W0:Y:S07]  /*0010*/  S2R R4, SR_TID.X ;  /* 0x0000000000047919 */ /* 0x000e2e0000002100 */
[----:B------:R-:W0:Y:S01]  /*0020*/  S2UR UR4, SR_CTAID.X ;  /* 0x00000000000479c3 */ /* 0x000e220000002500 */
[----:B------:R-:W1:Y:S07]  /*0030*/  LDCU UR8, c[0x0][0x390] ;  /* 0x00007200ff0877ac */ /* 0x000e6e0008000800 */
[----:B------:R-:W0:Y:S02]  /*0040*/  LDC R3, c[0x0][0x360] ;  /* 0x0000d800ff037b82 */ /* 0x000e240000000800 */
[----:B0-----:R-:W-:-:S05]  /*0050*/  IMAD R4, R3, UR4, R4 ;  /* 0x0000000403047c24 */ /* 0x001fca000f8e0204 */
[----:B-1----:R-:W-:-:S13]  /*0060*/  ISETP.GE.U32.AND P0, PT, R4, UR8, PT ;  /* 0x0000000804007c0c */ /* 0x002fda000bf06070 */
[----:B------:R-:W-:Y:S05]  /*0070*/  @P0 EXIT ;  /* 0x000000000000094d */ /* 0x000fea0003800000 */
[----:B------:R-:W-:Y:S01]  /*0080*/  UIMAD.WIDE UR4, UR8, 0x8, URZ ;  /* 0x00000008080478a5 */ /* 0x000fe2000f8e02ff */
[----:B------:R-:W-:Y:S01]  /*0090*/  IMAD.MOV.U32 R5, RZ, RZ, RZ ;  /* 0x000000ffff057224 */ /* 0x000fe200078e00ff */
[----:B------:R-:W0:Y:S01]  /*00a0*/  LDCU.64 UR6, c[0x0][0x358] ;  /* 0x00006b00ff0677ac */ /* 0x000e220008000a00 */
[----:B------:R-:W1:Y:S03]  /*00b0*/  LDC.64 R2, c[0x0][0x380] ;  /* 0x0000e000ff027b82 */ /* 0x000e660000000a00 */
[----:B------:R-:W-:Y:S01]  /*00c0*/  IMAD.U32 R0, RZ, RZ, UR5 ;  /* 0x00000005ff007e24 */ /* 0x000fe2000f8e00ff */
[----:B------:R-:W-:-:S04]  /*00d0*/  ISETP.LT.U32.AND P0, PT, RZ, UR4, PT ;  /* 0x00000004ff007c0c */ /* 0x000fc8000bf01070 */
[----:B------:R-:W-:Y:S01]  /*00e0*/  ISETP.GT.U32.AND.EX P0, PT, R0, RZ, PT, P0 ;  /* 0x000000ff0000720c */ /* 0x000fe20003f04100 */
[----:B------:R-:W-:-:S12]  /*00f0*/  IMAD.MOV.U32 R0, RZ, RZ, RZ ;  /* 0x000000ffff007224 */ /* 0x000fd800078e00ff */
[----:B------:R-:W2:Y:S02]  /*0100*/  @!P0 LDC.64 R6, c[0x0][0x388] ;  /* 0x0000e200ff068b82 */ /* 0x000ea40000000a00 */
[----:B--2---:R-:W-:-:S05]  /*0110*/  @!P0 IADD3 R6, P1, PT, R5, R6, RZ ;  /* 0x0000000605068210 */ /* 0x004fca0007f3e0ff */
[----:B------:R-:W-:-:S05]  /*0120*/  @!P0 IMAD.X R7, R0, 0x1, R7, P1 ;  /* 0x0000000100078824 */ /* 0x000fca00008e0607 */
[----:B0-----:R0:W2:Y:S01]  /*0130*/  @!P0 LDG.E.U8 R11, desc[UR6][R6.64] ;  /* 0x00000006060b8981 */ /* 0x0010a2000c1e1100 */
[----:B------:R-:W-:-:S04]  /*0140*/  IMAD R9, R4, UR8, RZ ;  /* 0x0000000804097c24 */ /* 0x000fc8000f8e02ff */
[----:B-1----:R-:W-:-:S04]  /*0150*/  IMAD.WIDE.U32 R2, R9, 0x8, R2 ;  /* 0x0000000809027825 */ /* 0x002fc800078e0002 */
[----:B------:R-:W-:Y:S01]  /*0160*/  IMAD.U32 R9, RZ, RZ, UR5 ;  /* 0x00000005ff097e24 */ /* 0x000fe2000f8e00ff */
[----:B0-----:R-:W-:Y:S01]  /*0170*/  @!P0 IADD3 R6, P1, PT, R2, R5, RZ ;  /* 0x0000000502068210 */ /* 0x001fe20007f3e0ff */
[----:B------:R-:W-:-:S04]  /*0180*/  @!P0 IMAD.MOV.U32 R5, RZ, RZ, 0x1 ;  /* 0x00000001ff058424 */ /* 0x000fc800078e00ff */
[----:B------:R-:W-:Y:S01]  /*0190*/  @!P0 IMAD.X R7, R3, 0x1, R0, P1 ;  /* 0x0000000103078824 */ /* 0x000fe200008e0600 */
[C---:B------:R-:W-:Y:S01]  /*01a0*/  IADD3 R4, P2, PT, -R5.reuse, UR4, RZ ;  /* 0x0000000405047c10 */ /* 0x040fe2000ff5e1ff */
[----:B------:R-:W-:Y:S01]  /*01b0*/  @!P0 IMAD.MOV.U32 R0, RZ, RZ, RZ ;  /* 0x000000ffff008224 */ /* 0x000fe200078e00ff */
[----:B------:R-:W-:Y:S02]  /*01c0*/  ISETP.LT.U32.AND P1, PT, R5, UR4, PT ;  /* 0x0000000405007c0c */ /* 0x000fe4000bf21070 */
[----:B------:R-:W-:Y:S02]  /*01d0*/  ISETP.LE.U32.AND P3, PT, R4, 0x3, PT ;  /* 0x000000030400780c */ /* 0x000fe40003f63070 */
[----:B------:R-:W-:Y:S02]  /*01e0*/  ISETP.GT.U32.AND.EX P1, PT, R9, R0, PT, P1 ;  /* 0x000000000900720c */ /* 0x000fe40003f24110 */
[----:B------:R-:W-:-:S04]  /*01f0*/  IADD3.X R4, PT, PT, ~R0, UR5, RZ, P2, !PT ;  /* 0x0000000500047c10 */ /* 0x000fc800097fe5ff */
[----:B------:R-:W-:Y:S01]  /*0200*/  ISETP.LE.U32.OR.EX P1, PT, R4, RZ, !P1, P3 ;  /* 0x000000ff0400720c */ /* 0x000fe20004f23530 */
[----:B--2---:R0:W-:-:S12]  /*0210*/  @!P0 STG.E.U8 desc[UR6][R6.64], R11 ;  /* 0x0000000b06008986 */ /* 0x0041d8000c101106 */
[----:B------:R-:W-:Y:S05]  /*0220*/  @P1 BRA `(.L_x_1) ;  /* 0x0000000000541947 */ /* 0x000fea0003800000 */
[----:B------:R-:W-:Y:S01]  /*0230*/  UIADD3 UR8, UP0, UPT, UR4, -0x3, URZ ;  /* 0xfffffffd04087890 */ /* 0x000fe2000ff1e0ff */
[----:B------:R-:W-:Y:S01]  /*0240*/  PLOP3.LUT P0, PT, PT, PT, PT, 0x8, 0x80 ;  /* 0x000000000080781c */ /* 0x000fe20003f0e170 */
[----:B------:R-:W1:Y:S02]  /*0250*/  LDCU.64 UR10, c[0x0][0x388] ;  /* 0x00007100ff0a77ac */ /* 0x000e640008000a00 */
[----:B------:R-:W-:-:S12]  /*0260*/  UIADD3.X UR9, UPT, UPT, UR5, -0x1, URZ, UP0, !UPT ;  /* 0xffffffff05097890 */ /* 0x000fd800087fe4ff */
.L_x_2:
[----:B01----:R-:W-:-:S04]  /*0270*/  IADD3 R6, P1, PT, R5, UR10, RZ ;  /* 0x0000000a05067c10 */ /* 0x003fc8000ff3e0ff */
[----:B------:R-:W-:-:S05]  /*0280*/  IADD3.X R7, PT, PT, R0, UR11, RZ, P1, !PT ;  /* 0x0000000b00077c10 */ /* 0x000fca0008ffe4ff */
[----:B--2---:R-:W2:Y:S01]  /*0290*/  LDG.E.U8 R11, desc[UR6][R6.64] ;  /* 0x00000006060b7981 */ /* 0x004ea2000c1e1100 */
[----:B------:R-:W-:-:S05]  /*02a0*/  IADD3 R8, P1, PT, R2, R5, RZ ;  /* 0x0000000502087210 */ /* 0x000fca0007f3e0ff */
[----:B------:R-:W-:-:S05]  /*02b0*/  IMAD.X R9, R3, 0x1, R0, P1 ;  /* 0x0000000103097824 */ /* 0x000fca00008e0600 */
[----:B--2---:R2:W-:Y:S04]  /*02c0*/  STG.E.U8 desc[UR6][R8.64], R11 ;  /* 0x0000000b08007986 */ /* 0x0045e8000c101106 */
[----:B------:R-:W3:Y:S04]  /*02d0*/  LDG.E.U8 R13, desc[UR6][R6.64+0x1] ;  /* 0x00000106060d7981 */ /* 0x000ee8000c1e1100 */
[----:B---3--:R2:W-:Y:S04]  /*02e0*/  STG.E.U8 desc[UR6][R8.64+0x1], R13 ;  /* 0x0000010d08007986 */ /* 0x0085e8000c101106 */
[----:B------:R-:W3:Y:S01]  /*02f0*/  LDG.E.U8 R15, desc[UR6][R6.64+0x2] ;  /* 0x00000206060f7981 */ /* 0x000ee2000c1e1100 */
[----:B------:R-:W-:-:S04]  /*0300*/  IADD3 R5, P2, PT, R5, 0x4, RZ ;  /* 0x0000000405057810 */ /* 0x000fc80007f5e0ff */
[----:B------:R-:W-:Y:S01]  /*0310*/  ISETP.GE.U32.AND P1, PT, R5, UR8, PT ;  /* 0x0000000805007c0c */ /* 0x000fe2000bf26070 */
[----:B------:R-:W-:-:S05]  /*0320*/  IMAD.X R0, RZ, RZ, R0, P2 ;  /* 0x000000ffff007224 */ /* 0x000fca00010e0600 */
[----:B------:R-:W-:Y:S01]  /*0330*/  ISETP.GE.U32.AND.EX P1, PT, R0, UR9, PT, P1 ;  /* 0x0000000900007c0c */ /* 0x000fe2000bf26110 */
[----:B---3--:R2:W-:Y:S04]  /*0340*/  STG.E.U8 desc[UR6][R8.64+0x2], R15 ;  /* 0x0000020f08007986 */ /* 0x0085e8000c101106 */
[----:B------:R-:W3:Y:S04]  /*0350*/  LDG.E.U8 R17, desc[UR6][R6.64+0x3] ;  /* 0x0000030606117981 */ /* 0x000ee8000c1e1100 */
[----:B---3--:R2:W-:Y:S04]  /*0360*/  STG.E.U8 desc[UR6][R8.64+0x3], R17 ;  /* 0x0000031108007986 */ /* 0x0085e8000c101106 */
[----:B------:R-:W-:Y:S05]  /*0370*/  @!P1 BRA `(.L_x_2) ;  /* 0xfffffffc00bc9947 */ /* 0x000fea000383ffff */
.L_x_1:
[----:B0-----:R-:W-:Y:S01]  /*0380*/  IMAD.U32 R7, RZ, RZ, UR5 ;  /* 0x00000005ff077e24 */ /* 0x001fe2000f8e00ff */
[C---:B------:R-:W-:Y:S02]  /*0390*/  ISETP.LT.U32.AND P1, PT, R5.reuse, UR4, PT ;  /* 0x0000000405007c0c */ /* 0x040fe4000bf21070 */
[----:B------:R-:W-:Y:S02]  /*03a0*/  IADD3 R4, P2, PT, -R5, UR4, RZ ;  /* 0x0000000405047c10 */ /* 0x000fe4000ff5e1ff */
[----:B------:R-:W-:Y:S02]  /*03b0*/  ISETP.GT.U32.AND.EX P3, PT, R7, R0, PT, P1 ;  /* 0x000000000700720c */ /* 0x000fe40003f64110 */
[----:B------:R-:W-:Y:S02]  /*03c0*/  ISETP.LE.U32.AND P1, PT, R4, 0x1, PT ;  /* 0x000000010400780c */ /* 0x000fe40003f23070 */
[----:B------:R-:W-:-:S04]  /*03d0*/  IADD3.X R4, PT, PT, ~R0, UR5, RZ, P2, !PT ;  /* 0x0000000500047c10 */ /* 0x000fc800097fe5ff */
[----:B------:R-:W-:-:S13]  /*03e0*/  ISETP.LE.U32.OR.EX P1, PT, R4, RZ, !P3, P1 ;  /* 0x000000ff0400720c */ /* 0x000fda0005f23510 */
[----:B------:R-:W0:Y:S02]  /*03f0*/  @!P1 LDC.64 R6, c[0x0][0x388] ;  /* 0x0000e200ff069b82 */ /* 0x000e240000000a00 */
[----:B0-----:R-:W-:-:S05]  /*0400*/  @!P1 IADD3 R6, P2, PT, R5, R6, RZ ;  /* 0x0000000605069210 */ /* 0x001fca0007f5e0ff */
[----:B------:R-:W-:-:S05]  /*0410*/  @!P1 IMAD.X R7, R0, 0x1, R7, P2 ;  /* 0x0000000100079824 */ /* 0x000fca00010e0607 */
[----:B--2---:R-:W2:Y:S01]  /*0420*/  @!P1 LDG.E.U8 R11, desc[UR6][R6.64] ;  /* 0x00000006060b9981 */ /* 0x004ea2000c1e1100 */
[----:B------:R-:W-:-:S05]  /*0430*/  @!P1 IADD3 R8, P2, PT, R2, R5, RZ ;  /* 0x0000000502089210 */ /* 0x000fca0007f5e0ff */
[----:B------:R-:W-:Y:S01]  /*0440*/  @!P1 IMAD.X R9, R3, 0x1, R0, P2 ;  /* 0x0000000103099824 */ /* 0x000fe200010e0600 */
[----:B------:R-:W-:Y:S02]  /*0450*/  @!P1 IADD3 R5, P2, PT, R5, 0x2, RZ ;  /* 0x0000000205059810 */ /* 0x000fe40007f5e0ff */
[----:B------:R-:W-:-:S03]  /*0460*/  @!P1 PLOP3.LUT P0, PT, PT, PT, PT, 0x8, 0x80 ;  /* 0x000000000080981c */ /* 0x000fc60003f0e170 */
[----:B------:R-:W-:Y:S01]  /*0470*/  @!P1 IMAD.X R0, RZ, RZ, R0, P2 ;  /* 0x000000ffff009224 */ /* 0x000fe200010e0600 */
[----:B------:R-:W-:Y:S01]  /*0480*/  ISETP.LT.U32.AND P2, PT, R5, UR4, PT ;  /* 0x0000000405007c0c */ /* 0x000fe2000bf41070 */
[----:B--2---:R0:W-:Y:S04]  /*0490*/  @!P1 STG.E.U8 desc[UR6][R8.64], R11 ;  /* 0x0000000b08009986 */ /* 0x0041e8000c101106 */
[----:B------:R-:W2:Y:S01]  /*04a0*/  @!P1 LDG.E.U8 R13, desc[UR6][R6.64+0x1] ;  /* 0x00000106060d9981 */ /* 0x000ea2000c1e1100 */
[----:B------:R-:W-:-:S03]  /*04b0*/  ISETP.LT.U32.OR.EX P0, PT, R0, UR5, P0, P2 ;  /* 0x0000000500007c0c */ /* 0x000fc60008701520 */
[----:B--2---:R0:W-:Y:S10]  /*04c0*/  @!P1 STG.E.U8 desc[UR6][R8.64+0x1], R13 ;  /* 0x0000010d08009986 */ /* 0x0041f4000c101106 */
[----:B------:R-:W-:Y:S05]  /*04d0*/  @!P0 EXIT ;  /* 0x000000000000894d */ /* 0x000fea0003800000 */
[----:B------:R-:W1:Y:S02]  /*04e0*/  LDCU.64 UR4, c[0x0][0x388] ;  /* 0x00007100ff0477ac */ /* 0x000e640008000a00 */
[----:B-1----:R-:W-:-:S04]  /*04f0*/  IADD3 R6, P0, PT, R5, UR4, RZ ;  /* 0x0000000405067c10 */ /* 0x002fc8000ff1e0ff */
[----:B------:R-:W-:-:S06]  /*0500*/  IADD3.X R7, PT, PT, R0, UR5, RZ, P0, !PT ;  /* 0x0000000500077c10 */ /* 0x000fcc00087fe4ff */
[----:B------:R-:W2:Y:S01]  /*0510*/  LDG.E.U8 R7, desc[UR6][R6.64] ;  /* 0x0000000606077981 */ /* 0x000ea2000c1e1100 */
[----:B------:R-:W-:-:S05]  /*0520*/  IADD3 R2, P0, PT, R2, R5, RZ ;  /* 0x0000000502027210 */ /* 0x000fca0007f1e0ff */
[----:B------:R-:W-:-:S05]  /*0530*/  IMAD.X R3, R3, 0x1, R0, P0 ;  /* 0x0000000103037824 */ /* 0x000fca00000e0600 */
[----:B--2---:R-:W-:Y:S01]  /*0540*/  STG.E.U8 desc[UR6][R2.64], R7 ;  /* 0x0000000702007986 */ /* 0x004fe2000c101106 */
[----:B------:R-:W-:Y:S05]  /*0550*/  EXIT ;  /* 0x000000000000794d */ /* 0x000fea0003800000 */
.L_x_3:
        /* <DEDUP_REMOVED lines=10> */
.L_x_118:


//--------------------- .text._Z6gpukNNPdiiPf     --------------------------
	.section	.text._Z6gpukNNPdiiPf,"ax",@progbits
	.align	128
        .global         _Z6gpukNNPdiiPf
        .type           _Z6gpukNNPdiiPf,@function
        .size           _Z6gpukNNPdiiPf,(.L_x_116 - _Z6gpukNNPdiiPf)
        .other          _Z6gpukNNPdiiPf,@"STO_CUDA_ENTRY STV_DEFAULT"
_Z6gpukNNPdiiPf:
.text._Z6gpukNNPdiiPf:
[----:B------:R-:W0:Y:S01]  /*0000*/  LDC R1, c[0x0][0x37c] ;  /* 0x0000df00ff017b82 */ /* 0x000e220000000800 */
[----:B------:R-:W1:Y:S01]  /*0010*/  S2R R17, SR_TID.X ;  /* 0x0000000000117919 */ /* 0x000e620000002100 */
[----:B------:R-:W2:Y:S06]  /*0020*/  LDCU UR5, c[0x0][0x2fc] ;  /* 0x00005f80ff0577ac */ /* 0x000eac0008000800 */
[----:B------:R-:W3:Y:S01]  /*0030*/  S2UR UR6, SR_CTAID.X ;  /* 0x00000000000679c3 */ /* 0x000ee20000002500 */
[----:B0-----:R-:W-:Y:S01]  /*0040*/  VIADD R1, R1, 0xfffffff8 ;  /* 0xfffffff801017836 */ /* 0x001fe20000000000 */
[----:B------:R-:W-:Y:S01]  /*0050*/  BSSY.RECONVERGENT B6, `(.L_x_4) ;  /* 0x0000014000067945 */ /* 0x000fe20003800200 */
[----:B------:R-:W0:Y:S01]  /*0060*/  LDCU UR4, c[0x0][0x2f8] ;  /* 0x00005f00ff0477ac */ /* 0x000e220008000800 */
[----:B------:R-:W4:Y:S04]  /*0070*/  LDCU.64 UR36, c[0x0][0x358] ;  /* 0x00006b00ff2477ac */ /* 0x000f280008000a00 */
[----:B------:R-:W3:Y:S01]  /*0080*/  LDC R0, c[0x0][0x360] ;  /* 0x0000d800ff007b82 */ /* 0x000ee20000000800 */
[----:B0-----:R-:W-:-:S05]  /*0090*/  IADD3 R23, P1, PT, R1, UR4, RZ ;  /* 0x0000000401177c10 */ /* 0x001fca000ff3e0ff */
[----:B--2---:R-:W-:Y:S01]  /*00a0*/  IMAD.X R26, RZ, RZ, UR5, P1 ;  /* 0x00000005ff1a7e24 */ /* 0x004fe200088e06ff */
[----:B-1----:R-:W-:Y:S01]  /*00b0*/  ISETP.NE.AND P0, PT, R17, RZ, PT ;  /* 0x000000ff1100720c */ /* 0x002fe20003f05270 */
[----:B---3--:R-:W-:-:S12]  /*00c0*/  IMAD R17, R0, UR6, R17 ;  /* 0x0000000600117c24 */ /* 0x008fd8000f8e0211 */
[----:B----4-:R-:W-:Y:S05]  /*00d0*/  @P0 BRA `(.L_x_5) ;  /* 0x00000000002c0947 */ /* 0x010fea0003800000 */
[----:B------:R-:W-:Y:S01]  /*00e0*/  MOV R0, 0x178 ;  /* 0x0000017800007802 */ /* 0x000fe20000000f00 */
[----:B------:R-:W-:Y:S02]  /*00f0*/  IMAD.MOV.U32 R4, RZ, RZ, 0x4 ;  /* 0x00000004ff047424 */ /* 0x000fe400078e00ff */
[----:B------:R-:W-:Y:S01]  /*0100*/  IMAD.MOV.U32 R5, RZ, RZ, RZ ;  /* 0x000000ffff057224 */ /* 0x000fe200078e00ff */
[----:B------:R0:W1:Y:S06]  /*0110*/  LDC.64 R2, c[0x4][R0] ;  /* 0x0100000000027b82 */ /* 0x00006c0000000a00 */
[----:B------:R-:W-:-:S07]  /*0120*/  LEPC R20, `(.L_x_6) ;  /* 0x000000001014794e */ /* 0x000fce0000000000 */
[----:B01----:R-:W-:Y:S05]  /*0130*/  CALL.ABS.NOINC R2 ;  /* 0x0000000002007343 */ /* 0x003fea0003c00000 */
.L_x_6:
[----:B------:R-:W0:Y:S01]  /*0140*/  S2UR UR5, SR_CgaCtaId ;  /* 0x00000000000579c3 */ /* 0x000e220000008800 */
[----:B------:R-:W-:Y:S02]  /*0150*/  UMOV UR4, 0x400 ;  /* 0x0000040000047882 */ /* 0x000fe40000000000 */
[----:B0-----:R-:W-:-:S09]  /*0160*/  ULEA UR4, UR5, UR4, 0x18 ;  /* 0x0000000405047291 */ /* 0x001fd2000f8ec0ff */
[----:B------:R0:W-:Y:S04]  /*0170*/  STS.64 [UR4], R4 ;  /* 0x00000004ff007988 */ /* 0x0001e80008000a04 */
[----:B------:R0:W-:Y:S02]  /*0180*/  ST.E desc[UR36][R4.64], RZ ;  /* 0x000000ff04007985 */ /* 0x0001e4000c101924 */
.L_x_5:
[----:B------:R-:W-:Y:S05]  /*0190*/  BSYNC.RECONVERGENT B6 ;  /* 0x0000000000067941 */ /* 0x000fea0003800200 */
.L_x_4:
[----:B------:R-:W1:Y:S02]  /*01a0*/  LDC R0, c[0x0][0x388] ;  /* 0x0000e200ff007b82 */ /* 0x000e640000000800 */
[----:B-1----:R-:W-:-:S13]  /*01b0*/  ISETP.GE.U32.AND P0, PT, R17, R0, PT ;  /* 0x000000001100720c */ /* 0x002fda0003f06070 */
[----:B------:R-:W-:Y:S05]  /*01c0*/  @P0 BRA `(.L_x_7) ;  /* 0x00000050005c0947 */ /* 0x000fea0003800000 */
[----:B------:R-:W1:Y:S01]  /*01d0*/  LDC.64 R18, c[0x0][0x380] ;  /* 0x0000e000ff127b82 */ /* 0x000e620000000a00 */
[----:B------:R-:W-:Y:S01]  /*01e0*/  ISETP.GE.AND P0, PT, R0, 0x1, PT ;  /* 0x000000010000780c */ /* 0x000fe20003f06270 */
[----:B------:R-:W-:-:S12]  /*01f0*/  IMAD R27, R17, R0, RZ ;  /* 0x00000000111b7224 */ /* 0x000fd800078e02ff */
[----:B------:R-:W-:Y:S05]  /*0200*/  @!P0 BRA `(.L_x_8) ;  /* 0x00000008007c8947 */ /* 0x000fea0003800000 */
[----:B------:R-:W-:-:S04]  /*0210*/  IMAD.IADD R3, R17, 0x1, R27 ;  /* 0x0000000111037824 */ /* 0x000fc800078e021b */
[----:B-1----:R-:W-:-:S06]  /*0220*/  IMAD.WIDE.U32 R2, R3, 0x8, R18 ;  /* 0x0000000803027825 */ /* 0x002fcc00078e0012 */
[----:B------:R-:W5:Y:S01]  /*0230*/  LDG.E.64 R2, desc[UR36][R2.64] ;  /* 0x0000002402027981 */ /* 0x000f62000c1e1b00 */
[C---:B------:R-:W-:Y:S01]  /*0240*/  ISETP.GE.U32.AND P0, PT, R0.reuse, 0x10, PT ;  /* 0x000000100000780c */ /* 0x040fe20003f06070 */
[----:B------:R-:W-:Y:S01]  /*0250*/  IMAD.MOV.U32 R44, RZ, RZ, RZ ;  /* 0x000000ffff2c7224 */ /* 0x000fe200078e00ff */
[----:B------:R-:W-:-:S04]  /*0260*/  LOP3.LUT R22, R0, 0xf, RZ, 0xc0, !PT ;  /* 0x0000000f00167812 */ /* 0x000fc800078ec0ff */
[----:B------:R-:W-:-:S07]  /*0270*/  ISETP.NE.AND P1, PT, R22, RZ, PT ;  /* 0x000000ff1600720c */ /* 0x000fce0003f25270 */
[----:B------:R-:W-:Y:S06]  /*0280*/  @!P0 BRA `(.L_x_9) ;  /* 0x0000000400248947 */ /* 0x000fec0003800000 */
[----:B------:R-:W-:Y:S01]  /*0290*/  BSSY.RECONVERGENT B0, `(.L_x_9) ;  /* 0x0000048000007945 */ /* 0x000fe20003800200 */
[----:B------:R-:W-:Y:S01]  /*02a0*/  LOP3.LUT R44, R0, 0x7ffffff0, RZ, 0xc0, !PT ;  /* 0x7ffffff0002c7812 */ /* 0x000fe200078ec0ff */
[----:B------:R-:W-:-:S07]  /*02b0*/  IMAD.MOV.U32 R45, RZ, RZ, RZ ;  /* 0x000000ffff2d7224 */ /* 0x000fce00078e00ff */
.L_x_10:
[----:B01----:R-:W-:-:S04]  /*02c0*/  IMAD.IADD R5, R27, 0x1, R45 ;  /* 0x000000011b057824 */ /* 0x003fc800078e022d */
[----:B------:R-:W-:-:S05]  /*02d0*/  IMAD.WIDE R4, R5, 0x8, R18 ;  /* 0x0000000805047825 */ /* 0x000fca00078e0212 */
[----:B------:R-:W2:Y:S04]  /*02e0*/  LDG.E.64 R30, desc[UR36][R4.64] ;  /* 0x00000024041e7981 */ /* 0x000ea8000c1e1b00 */
[----:B------:R-:W3:Y:S04]  /*02f0*/  LDG.E.64 R32, desc[UR36][R4.64+0x8] ;  /* 0x0000082404207981 */ /* 0x000ee8000c1e1b00 */
[----:B------:R-:W4:Y:S04]  /*0300*/  LDG.E.64 R34, desc[UR36][R4.64+0x10] ;  /* 0x0000102404227981 */ /* 0x000f28000c1e1b00 */
        /* <DEDUP_REMOVED lines=12> */
[----:B------:R-:W4:Y:S01]  /*03d0*/  LDG.E.64 R28, desc[UR36][R4.64+0x78] ;  /* 0x00007824041c7981 */ /* 0x000f22000c1e1b00 */
[----:B------:R-:W-:-:S05]  /*03e0*/  VIADD R45, R45, 0x10 ;  /* 0x000000102d2d7836 */ /* 0x000fca0000000000 */
[----:B------:R-:W-:Y:S01]  /*03f0*/  ISETP.NE.AND P0, PT, R45, R44, PT ;  /* 0x0000002c2d00720c */ /* 0x000fe20003f05270 */
[C---:B--2--5:R-:W-:Y:S02]  /*0400*/  DADD R30, R2.reuse, -R30 ;  /* 0x00000000021e7229 */ /* 0x064fe4000000081e */
[C---:B---3--:R-:W-:Y:S02]  /*0410*/  DADD R32, R2.reuse, -R32 ;  /* 0x0000000002207229 */ /* 0x048fe40000000820 */
[----:B----4-:R-:W-:-:S04]  /*0420*/  DADD R34, R2, -R34 ;  /* 0x0000000002227229 */ /* 0x010fc80000000822 */
[----:B------:R-:W-:Y:S02]  /*0430*/  DADD R30, -RZ, |R30| ;  /* 0x00000000ff1e7229 */ /* 0x000fe4000000051e */
[C---:B------:R-:W-:Y:S02]  /*0440*/  DADD R36, R2.reuse, -R36 ;  /* 0x0000000002247229 */ /* 0x040fe40000000824 */
[----:B------:R-:W-:Y:S02]  /*0450*/  DADD R32, -RZ, |R32| ;  /* 0x00000000ff207229 */ /* 0x000fe40000000520 */
[C---:B------:R-:W-:Y:S01]  /*0460*/  DADD R38, R2.reuse, -R38 ;  /* 0x0000000002267229 */ /* 0x040fe20000000826 */
[----:B------:R1:W-:Y:S01]  /*0470*/  STG.E.64 desc[UR36][R4.64], R30 ;  /* 0x0000001e04007986 */ /* 0x0003e2000c101b24 */
[----:B------:R-:W-:Y:S02]  /*0480*/  DADD R34, -RZ, |R34| ;  /* 0x00000000ff227229 */ /* 0x000fe40000000522 */
[----:B------:R-:W-:Y:S01]  /*0490*/  DADD R40, R2, -R40 ;  /* 0x0000000002287229 */ /* 0x000fe20000000828 */
[----:B------:R1:W-:Y:S01]  /*04a0*/  STG.E.64 desc[UR36][R4.64+0x8], R32 ;  /* 0x0000082004007986 */ /* 0x0003e2000c101b24 */
[----:B------:R-:W-:-:S02]  /*04b0*/  DADD R36, -RZ, |R36| ;  /* 0x00000000ff247229 */ /* 0x000fc40000000524 */
[C---:B------:R-:W-:Y:S01]  /*04c0*/  DADD R42, R2.reuse, -R42 ;  /* 0x00000000022a7229 */ /* 0x040fe2000000082a */
[----:B------:R1:W-:Y:S01]  /*04d0*/  STG.E.64 desc[UR36][R4.64+0x10], R34 ;  /* 0x0000102204007986 */ /* 0x0003e2000c101b24 */
        /* <DEDUP_REMOVED lines=25> */
[----:B------:R-:W-:Y:S01]  /*0670*/  DADD R28, R2, -R28 ;  /* 0x00000000021c7229 */ /* 0x000fe2000000081c */
[----:B------:R1:W-:Y:S01]  /*0680*/  STG.E.64 desc[UR36][R4.64+0x58], R14 ;  /* 0x0000580e04007986 */ /* 0x0003e2000c101b24 */
[----:B------:R-:W-:Y:S02]  /*0690*/  DADD R20, -RZ, |R20| ;  /* 0x00000000ff147229 */ /* 0x000fe40000000514 */
[----:B------:R-:W-:Y:S01]  /*06a0*/  DADD R24, -RZ, |R24| ;  /* 0x00000000ff187229 */ /* 0x000fe20000000518 */
[----:B------:R1:W-:Y:S03]  /*06b0*/  STG.E.64 desc[UR36][R4.64+0x60], R16 ;  /* 0x0000601004007986 */ /* 0x0003e6000c101b24 */
[----:B------:R-:W-:Y:S01]  /*06c0*/  DADD R28, -RZ, |R28| ;  /* 0x00000000ff1c7229 */ /* 0x000fe2000000051c */
[----:B------:R1:W-:Y:S04]  /*06d0*/  STG.E.64 desc[UR36][R4.64+0x68], R20 ;  /* 0x0000681404007986 */ /* 0x0003e8000c101b24 */
[----:B------:R1:W-:Y:S04]  /*06e0*/  STG.E.64 desc[UR36][R4.64+0x70], R24 ;  /* 0x0000701804007986 */ /* 0x0003e8000c101b24 */
[----:B------:R1:W-:Y:S01]  /*06f0*/  STG.E.64 desc[UR36][R4.64+0x78], R28 ;  /* 0x0000781c04007986 */ /* 0x0003e2000c101b24 */
[----:B------:R-:W-:Y:S05]  /*0700*/  @P0 BRA `(.L_x_10) ;  /* 0xfffffff800ec0947 */ /* 0x000fea000383ffff */
[----:B------:R-:W-:Y:S05]  /*0710*/  BSYNC.RECONVERGENT B0 ;  /* 0x0000000000007941 */ /* 0x000fea0003800200 */
.L_x_9:
[----:B------:R-:W-:Y:S04]  /*0720*/  BSSY.RECONVERGENT B0, `(.L_x_8) ;  /* 0x000004d000007945 */ /* 0x000fe80003800200 */
[----:B------:R-:W-:Y:S05]  /*0730*/  @!P1 BRA `(.L_x_11) ;  /* 0x00000004002c9947 */ /* 0x000fea0003800000 */
[----:B------:R-:W-:Y:S02]  /*0740*/  ISETP.GE.U32.AND P0, PT, R22, 0x8, PT ;  /* 0x000000081600780c */ /* 0x000fe40003f06070 */
[----:B-1----:R-:W-:-:S04]  /*0750*/  LOP3.LUT R28, R0, 0x7, RZ, 0xc0, !PT ;  /* 0x00000007001c7812 */ /* 0x002fc800078ec0ff */
[----:B------:R-:W-:-:S07]  /*0760*/  ISETP.NE.AND P1, PT, R28, RZ, PT ;  /* 0x000000ff1c00720c */ /* 0x000fce0003f25270 */
[----:B------:R-:W-:Y:S06]  /*0770*/  @!P0 BRA `(.L_x_12) ;  /* 0x00000000008c8947 */ /* 0x000fec0003800000 */
[----:B0-----:R-:W-:-:S04]  /*0780*/  IMAD.IADD R5, R27, 0x1, R44 ;  /* 0x000000011b057824 */ /* 0x001fc800078e022c */
        /* <DEDUP_REMOVED lines=8> */
[----:B------:R-:W4:Y:S01]  /*0810*/  LDG.E.64 R6, desc[UR36][R4.64+0x38] ;  /* 0x0000382404067981 */ /* 0x000f22000c1e1b00 */
[----:B------:R-:W-:Y:S01]  /*0820*/  VIADD R44, R44, 0x8 ;  /* 0x000000082c2c7836 */ /* 0x000fe20000000000 */
[----:B--2--5:R-:W-:-:S02]  /*0830*/  DADD R8, R2, -R8 ;  /* 0x0000000002087229 */ /* 0x024fc40000000808 */
        /* <DEDUP_REMOVED lines=22> */
[----:B------:R1:W-:Y:S02]  /*09a0*/  STG.E.64 desc[UR36][R4.64+0x38], R6 ;  /* 0x0000380604007986 */ /* 0x0003e4000c101b24 */
.L_x_12:
[----:B------:R-:W-:Y:S05]  /*09b0*/  @!P1 BRA `(.L_x_11) ;  /* 0x00000000008c9947 */ /* 0x000fea0003800000 */
[----:B------:R-:W-:Y:S02]  /*09c0*/  ISETP.GE.U32.AND P0, PT, R28, 0x4, PT ;  /* 0x000000041c00780c */ /* 0x000fe40003f06070 */
[----:B01----:R-:W-:-:S04]  /*09d0*/  LOP3.LUT R4, R0, 0x3, RZ, 0xc0, !PT ;  /* 0x0000000300047812 */ /* 0x003fc800078ec0ff */
[----:B------:R-:W-:-:S07]  /*09e0*/  ISETP.NE.AND P1, PT, R4, RZ, PT ;  /* 0x000000ff0400720c */ /* 0x000fce0003f25270 */
[----:B------:R-:W-:Y:S06]  /*09f0*/  @!P0 BRA `(.L_x_13) ;  /* 0x00000000004c8947 */ /* 0x000fec0003800000 */
[----:B------:R-:W-:-:S04]  /*0a00*/  IMAD.IADD R15, R27, 0x1, R44 ;  /* 0x000000011b0f7824 */ /* 0x000fc800078e022c */
[----:B------:R-:W-:-:S05]  /*0a10*/  IMAD.WIDE R14, R15, 0x8, R18 ;  /* 0x000000080f0e7825 */ /* 0x000fca00078e0212 */
[----:B------:R-:W2:Y:S04]  /*0a20*/  LDG.E.64 R6, desc[UR36][R14.64] ;  /* 0x000000240e067981 */ /* 0x000ea8000c1e1b00 */
[----:B------:R-:W3:Y:S04]  /*0a30*/  LDG.E.64 R8, desc[UR36][R14.64+0x8] ;  /* 0x000008240e087981 */ /* 0x000ee8000c1e1b00 */
[----:B------:R-:W4:Y:S04]  /*0a40*/  LDG.E.64 R10, desc[UR36][R14.64+0x10] ;  /* 0x000010240e0a7981 */ /* 0x000f28000c1e1b00 */
[----:B------:R-:W4:Y:S01]  /*0a50*/  LDG.E.64 R12, desc[UR36][R14.64+0x18] ;  /* 0x000018240e0c7981 */ /* 0x000f22000c1e1b00 */
[----:B------:R-:W-:Y:S01]  /*0a60*/  VIADD R44, R44, 0x4 ;  /* 0x000000042c2c7836 */ /* 0x000fe20000000000 */
[----:B--2--5:R-:W-:-:S02]  /*0a70*/  DADD R6, R2, -R6 ;  /* 0x0000000002067229 */ /* 0x024fc40000000806 */
[C---:B---3--:R-:W-:Y:S02]  /*0a80*/  DADD R8, R2.reuse, -R8 ;  /* 0x0000000002087229 */ /* 0x048fe40000000808 */
[----:B----4-:R-:W-:-:S04]  /*0a90*/  DADD R10, R2, -R10 ;  /* 0x00000000020a7229 */ /* 0x010fc8000000080a */
[----:B------:R-:W-:Y:S02]  /*0aa0*/  DADD R6, -RZ, |R6| ;  /* 0x00000000ff067229 */ /* 0x000fe40000000506 */
[----:B------:R-:W-:Y:S02]  /*0ab0*/  DADD R12, R2, -R12 ;  /* 0x00000000020c7229 */ /* 0x000fe4000000080c */
[----:B------:R-:W-:Y:S02]  /*0ac0*/  DADD R8, -RZ, |R8| ;  /* 0x00000000ff087229 */ /* 0x000fe40000000508 */
[----:B------:R-:W-:Y:S01]  /*0ad0*/  DADD R10, -RZ, |R10| ;  /* 0x00000000ff0a7229 */ /* 0x000fe2000000050a */
[----:B------:R0:W-:Y:S03]  /*0ae0*/  STG.E.64 desc[UR36][R14.64], R6 ;  /* 0x000000060e007986 */ /* 0x0001e6000c101b24 */
[----:B------:R-:W-:Y:S01]  /*0af0*/  DADD R12, -RZ, |R12| ;  /* 0x00000000ff0c7229 */ /* 0x000fe2000000050c */
[----:B------:R0:W-:Y:S04]  /*0b00*/  STG.E.64 desc[UR36][R14.64+0x8], R8 ;  /* 0x000008080e007986 */ /* 0x0001e8000c101b24 */
[----:B------:R0:W-:Y:S04]  /*0b10*/  STG.E.64 desc[UR36][R14.64+0x10], R10 ;  /* 0x0000100a0e007986 */ /* 0x0001e8000c101b24 */
[----:B------:R0:W-:Y:S02]  /*0b20*/  STG.E.64 desc[UR36][R14.64+0x18], R12 ;  /* 0x0000180c0e007986 */ /* 0x0001e4000c101b24 */
.L_x_13:
[----:B------:R-:W-:Y:S05]  /*0b30*/  @!P1 BRA `(.L_x_11) ;  /* 0x00000000002c9947 */ /* 0x000fea0003800000 */
[----:B------:R-:W-:-:S07]  /*0b40*/  IMAD.MOV.U32 R5, RZ, RZ, RZ ;  /* 0x000000ffff057224 */ /* 0x000fce00078e00ff */
.L_x_14:
[----:B0-2---:R-:W-:-:S04]  /*0b50*/  IMAD.IADD R7, R27, 0x1, R44 ;  /* 0x000000011b077824 */ /* 0x005fc800078e022c */
[----:B------:R-:W-:-:S05]  /*0b60*/  IMAD.WIDE R6, R7, 0x8, R18 ;  /* 0x0000000807067825 */ /* 0x000fca00078e0212 */
[----:B------:R-:W2:Y:S01]  /*0b70*/  LDG.E.64 R8, desc[UR36][R6.64] ;  /* 0x0000002406087981 */ /* 0x000ea2000c1e1b00 */
[----:B------:R-:W-:Y:S02]  /*0b80*/  VIADD R5, R5, 0x1 ;  /* 0x0000000105057836 */ /* 0x000fe40000000000 */
[----:B------:R-:W-:-:S03]  /*0b90*/  VIADD R44, R44, 0x1 ;  /* 0x000000012c2c7836 */ /* 0x000fc60000000000 */
[----:B------:R-:W-:Y:S01]  /*0ba0*/  ISETP.NE.AND P0, PT, R5, R4, PT ;  /* 0x000000040500720c */ /* 0x000fe20003f05270 */
[----:B--2--5:R-:W-:-:S08]  /*0bb0*/  DADD R8, R2, -R8 ;  /* 0x0000000002087229 */ /* 0x024fd00000000808 */
[----:B------:R-:W-:-:S07]  /*0bc0*/  DADD R8, -RZ, |R8| ;  /* 0x00000000ff087229 */ /* 0x000fce0000000508 */
[----:B------:R2:W-:Y:S01]  /*0bd0*/  STG.E.64 desc[UR36][R6.64], R8 ;  /* 0x0000000806007986 */ /* 0x0005e2000c101b24 */
[----:B------:R-:W-:Y:S05]  /*0be0*/  @P0 BRA `(.L_x_14) ;  /* 0xfffffffc00d80947 */ /* 0x000fea000383ffff */
.L_x_11:
[----:B------:R-:W-:Y:S05]  /*0bf0*/  BSYNC.RECONVERGENT B0 ;  /* 0x0000000000007941 */ /* 0x000fea0003800200 */
.L_x_8:
[----:B-----5:R-:W-:Y:S01]  /*0c00*/  MOV R3, 0x178 ;  /* 0x0000017800037802 */ /* 0x020fe20000000f00 */
[----:B------:R-:W3:Y:S01]  /*0c10*/  LDCU.64 UR4, c[0x0][0x380] ;  /* 0x00007000ff0477ac */ /* 0x000ee20008000a00 */
[C---:B01----:R-:W-:Y:S02]  /*0c20*/  IMAD.WIDE R4, R27.reuse, 0x8, RZ ;  /* 0x000000081b047825 */ /* 0x043fe400078e02ff */
[----:B--2---:R0:W1:Y:S02]  /*0c30*/  LDC.64 R6, c[0x4][R3] ;  /* 0x0100000003067b82 */ /* 0x0040640000000a00 */
[----:B------:R-:W-:-:S04]  /*0c40*/  IMAD.IADD R27, R27, 0x1, R0 ;  /* 0x000000011b1b7824 */ /* 0x000fc800078e0200 */
[----:B------:R-:W-:-:S04]  /*0c50*/  IMAD.WIDE R24, R27, 0x8, -R4 ;  /* 0x000000081b187825 */ /* 0x000fc800078e0a04 */
[----:B------:R-:W-:Y:S01]  /*0c60*/  IMAD.WIDE R18, R27, 0x8, R18 ;  /* 0x000000081b127825 */ /* 0x000fe200078e0212 */
[--C-:B------:R-:W-:Y:S02]  /*0c70*/  SHF.R.S64 R2, R24, 0x3, R25.reuse ;  /* 0x0000000318027819 */ /* 0x100fe40000001019 */
[----:B------:R-:W-:Y:S02]  /*0c80*/  SHF.R.S32.HI R22, RZ, 0x3, R25 ;  /* 0x00000003ff167819 */ /* 0x000fe40000011419 */
[----:B---3--:R-:W-:Y:S01]  /*0c90*/  IADD3 R16, P0, PT, R4, UR4, RZ ;  /* 0x0000000404107c10 */ /* 0x008fe2000ff1e0ff */
[----:B------:R-:W-:-:S03]  /*0ca0*/  IMAD.MOV.U32 R4, RZ, RZ, R24 ;  /* 0x000000ffff047224 */ /* 0x000fc600078e0018 */
[----:B------:R-:W-:Y:S01]  /*0cb0*/  IADD3.X R17, PT, PT, R5, UR5, RZ, P0, !PT ;  /* 0x0000000505117c10 */ /* 0x000fe200087fe4ff */
[----:B0-----:R-:W-:-:S08]  /*0cc0*/  IMAD.MOV.U32 R5, RZ, RZ, R25 ;  /* 0x000000ffff057224 */ /* 0x001fd000078e0019 */
[----:B------:R-:W-:-:S07]  /*0cd0*/  LEPC R20, `(.L_x_15) ;  /* 0x000000001014794e */ /* 0x000fce0000000000 */
[----:B-1----:R-:W-:Y:S05]  /*0ce0*/  CALL.ABS.NOINC R6 ;  /* 0x0000000006007343 */ /* 0x002fea0003c00000 */
.L_x_15:
[----:B------:R-:W-:-:S04]  /*0cf0*/  ISETP.NE.U32.AND P0, PT, R4, RZ, PT ;  /* 0x000000ff0400720c */ /* 0x000fc80003f05070 */
[----:B------:R-:W-:-:S13]  /*0d00*/  ISETP.NE.AND.EX P0, PT, R5, RZ, PT, P0 ;  /* 0x000000ff0500720c */ /* 0x000fda0003f05300 */
[----:B------:R-:W-:Y:S05]  /*0d10*/  @!P0 BRA `(.L_x_16) ;  /* 0x0000004400d48947 */ /* 0x000fea0003800000 */
[----:B------:R-:W0:Y:S02]  /*0d20*/  LDC R15, c[0x0][0x388] ;  /* 0x0000e200ff0f7b82 */ /* 0x000e240000000800 */
[C---:B0-----:R-:W-:Y:S01]  /*0d30*/  ISETP.GE.AND P0, PT, R15.reuse, 0x1, PT ;  /* 0x000000010f00780c */ /* 0x041fe20003f06270 */
[----:B------:R-:W-:-:S12]  /*0d40*/  IMAD.WIDE R14, R15, 0x8, R16 ;  /* 0x000000080f0e7825 */ /* 0x000fd800078e0210 */
[----:B------:R-:W-:Y:S05]  /*0d50*/  @!P0 BRA `(.L_x_17) ;  /* 0x0000000c00dc8947 */ /* 0x000fea0003800000 */
[----:B------:R-:W-:Y:S01]  /*0d60*/  BSSY.RECONVERGENT B2, `(.L_x_17) ;  /* 0x00000f6000027945 */ /* 0x000fe20003800200 */
[--C-:B------:R-:W-:Y:S02]  /*0d70*/  IMAD.MOV.U32 R0, RZ, RZ, R16.reuse ;  /* 0x000000ffff007224 */ /* 0x100fe400078e0010 */
[--C-:B------:R-:W-:Y:S02]  /*0d80*/  IMAD.MOV.U32 R3, RZ, RZ, R17.reuse ;  /* 0x000000ffff037224 */ /* 0x100fe400078e0011 */
[----:B------:R-:W-:Y:S02]  /*0d90*/  IMAD.MOV.U32 R20, RZ, RZ, R16 ;  /* 0x000000ffff147224 */ /* 0x000fe400078e0010 */
[----:B------:R-:W-:-:S07]  /*0da0*/  IMAD.MOV.U32 R23, RZ, RZ, R17 ;  /* 0x000000ffff177224 */ /* 0x000fce00078e0011 */
.L_x_38:
[C---:B------:R-:W-:Y:S01]  /*0db0*/  IADD3 R13, P1, PT, R0.reuse, 0x100, RZ ;  /* 0x00000100000d7810 */ /* 0x040fe20007f3e0ff */
[----:B------:R-:W-:Y:S01]  /*0dc0*/  BSSY.RECONVERGENT B1, `(.L_x_18) ;  /* 0x00000ec000017945 */ /* 0x000fe20003800200 */
[----:B------:R-:W-:Y:S01]  /*0dd0*/  IADD3 R11, P2, PT, R0, 0x8, RZ ;  /* 0x00000008000b7810 */ /* 0x000fe20007f5e0ff */
[--C-:B------:R-:W-:Y:S01]  /*0de0*/  IMAD.MOV.U32 R9, RZ, RZ, R3.reuse ;  /* 0x000000ffff097224 */ /* 0x100fe200078e0003 */
[CC--:B------:R-:W-:Y:S01]  /*0df0*/  ISETP.LT.U32.AND P0, PT, R13.reuse, R14.reuse, PT ;  /* 0x0000000e0d00720c */ /* 0x0c0fe20003f01070 */
[--C-:B------:R-:W-:Y:S01]  /*0e00*/  IMAD.X R21, RZ, RZ, R3.reuse, P1 ;  /* 0x000000ffff157224 */ /* 0x100fe200008e0603 */
[-C--:B------:R-:W-:Y:S01]  /*0e10*/  ISETP.GE.U32.AND P1, PT, R13, R14.reuse, PT ;  /* 0x0000000e0d00720c */ /* 0x080fe20003f26070 */
[----:B------:R-:W-:Y:S02]  /*0e20*/  IMAD.X R10, RZ, RZ, R3, P2 ;  /* 0x000000ffff0a7224 */ /* 0x000fe400010e0603 */
[----:B------:R-:W-:Y:S01]  /*0e30*/  IMAD.MOV.U32 R8, RZ, RZ, R0 ;  /* 0x000000ffff087224 */ /* 0x000fe200078e0000 */
[CC--:B------:R-:W-:Y:S01]  /*0e40*/  ISETP.LT.U32.AND.EX P0, PT, R21.reuse, R15.reuse, PT, P0 ;  /* 0x0000000f1500720c */ /* 0x0c0fe20003f01100 */
[----:B------:R-:W-:Y:S01]  /*0e50*/  IMAD.MOV.U32 R3, RZ, RZ, R21 ;  /* 0x000000ffff037224 */ /* 0x000fe200078e0015 */
[----:B------:R-:W-:Y:S01]  /*0e60*/  ISETP.GE.U32.AND.EX P1, PT, R21, R15, PT, P1 ;  /* 0x0000000f1500720c */ /* 0x000fe20003f26110 */
[----:B------:R-:W-:Y:S01]  /*0e70*/  IMAD.MOV.U32 R0, RZ, RZ, R13 ;  /* 0x000000ffff007224 */ /* 0x000fe200078e000d */
[----:B------:R-:W-:-:S02]  /*0e80*/  SEL R6, R13, R14, P0 ;  /* 0x0000000e0d067207 */ /* 0x000fc40000000000 */
[----:B------:R-:W-:Y:S01]  /*0e90*/  SEL R7, R21, R15, P0 ;  /* 0x0000000f15077207 */ /* 0x000fe20000000000 */
[----:B------:R-:W-:Y:S01]  /*0ea0*/  IMAD.MOV.U32 R21, RZ, RZ, R23 ;  /* 0x000000ffff157224 */ /* 0x000fe200078e0017 */
[----:B------:R-:W-:-:S04]  /*0eb0*/  ISETP.NE.U32.AND P0, PT, R11, R6, PT ;  /* 0x000000060b00720c */ /* 0x000fc80003f05070 */
[----:B------:R-:W-:-:S13]  /*0ec0*/  ISETP.NE.AND.EX P0, PT, R10, R7, PT, P0 ;  /* 0x000000070a00720c */ /* 0x000fda0003f05300 */
[----:B0-2---:R-:W-:Y:S05]  /*0ed0*/  @!P0 BRA `(.L_x_19) ;  /* 0x0000000c00688947 */ /* 0x005fea0003800000 */
[----:B------:R-:W-:Y:S01]  /*0ee0*/  CS2R R12, SRZ ;  /* 0x00000000000c7805 */ /* 0x000fe2000001ff00 */
[--C-:B------:R-:W-:Y:S02]  /*0ef0*/  IMAD.MOV.U32 R38, RZ, RZ, R20.reuse ;  /* 0x000000ffff267224 */ /* 0x100fe400078e0014 */
[--C-:B------:R-:W-:Y:S02]  /*0f00*/  IMAD.MOV.U32 R39, RZ, RZ, R21.reuse ;  /* 0x000000ffff277224 */ /* 0x100fe400078e0015 */
[----:B------:R-:W-:Y:S02]  /*0f10*/  IMAD.MOV.U32 R32, RZ, RZ, R20 ;  /* 0x000000ffff207224 */ /* 0x000fe400078e0014 */
[----:B------:R-:W-:-:S07]  /*0f20*/  IMAD.MOV.U32 R33, RZ, RZ, R21 ;  /* 0x000000ffff217224 */ /* 0x000fce00078e0015 */
.L_x_37:
[----:B0-2---:R-:W2:Y:S04]  /*0f30*/  LDG.E.64 R28, desc[UR36][R20.64] ;  /* 0x00000024141c7981 */ /* 0x005ea8000c1e1b00 */
[----:B-1----:R-:W2:Y:S01]  /*0f40*/  LDG.E.64 R26, desc[UR36][R32.64+0x8] ;  /* 0x00000824201a7981 */ /* 0x002ea2000c1e1b00 */
[----:B------:R-:W-:Y:S01]  /*0f50*/  IADD3 R30, P2, PT, R38, 0x8, RZ ;  /* 0x00000008261e7810 */ /* 0x000fe20007f5e0ff */
[----:B------:R-:W-:Y:S01]  /*0f60*/  BSSY.RECONVERGENT B0, `(.L_x_20) ;  /* 0x00000c6000007945 */ /* 0x000fe20003800200 */
[----:B------:R-:W-:-:S03]  /*0f70*/  IADD3 R23, P3, PT, R32, 0x8, RZ ;  /* 0x0000000820177810 */ /* 0x000fc60007f7e0ff */
[----:B------:R-:W-:Y:S02]  /*0f80*/  IMAD.X R31, RZ, RZ, R39, P2 ;  /* 0x000000ffff1f7224 */ /* 0x000fe400010e0627 */
[----:B------:R-:W-:Y:S01]  /*0f90*/  IMAD.X R40, RZ, RZ, R33, P3 ;  /* 0x000000ffff287224 */ /* 0x000fe200018e0621 */
[----:B--2---:R-:W-:-:S14]  /*0fa0*/  DSETP.GEU.AND P0, PT, R26, R28, PT ;  /* 0x0000001c1a00722a */ /* 0x004fdc0003f0e000 */
[----:B------:R-:W-:Y:S05]  /*0fb0*/  @!P0 BRA `(.L_x_21) ;  /* 0x0000000000548947 */ /* 0x000fea0003800000 */
[----:B------:R-:W2:Y:S01]  /*0fc0*/  LDG.E.64 R34, desc[UR36][R32.64] ;  /* 0x0000002420227981 */ /* 0x000ea2000c1e1b00 */
[----:B------:R-:W-:Y:S01]  /*0fd0*/  BSSY.RECONVERGENT B3, `(.L_x_22) ;  /* 0x0000011000037945 */ /* 0x000fe20003800200 */
[----:B------:R-:W-:Y:S02]  /*0fe0*/  IMAD.MOV.U32 R28, RZ, RZ, R23 ;  /* 0x000000ffff1c7224 */ /* 0x000fe400078e0017 */
[----:B------:R-:W-:Y:S01]  /*0ff0*/  IMAD.MOV.U32 R29, RZ, RZ, R40 ;  /* 0x000000ffff1d7224 */ /* 0x000fe200078e0028 */
[----:B--2---:R-:W-:-:S14]  /*1000*/  DSETP.GEU.AND P0, PT, R26, R34, PT ;  /* 0x000000221a00722a */ /* 0x004fdc0003f0e000 */
[----:B------:R-:W-:Y:S05]  /*1010*/  @P0 BRA `(.L_x_23) ;  /* 0x0000000000300947 */ /* 0x000fea0003800000 */
.L_x_24:
[----:B------:R-:W-:Y:S02]  /*1020*/  IMAD.MOV.U32 R30, RZ, RZ, R28 ;  /* 0x000000ffff1e7224 */ /* 0x000fe400078e001c */
[----:B------:R-:W-:Y:S02]  /*1030*/  IMAD.MOV.U32 R31, RZ, RZ, R29 ;  /* 0x000000ffff1f7224 */ /* 0x000fe400078e001d */
[----:B------:R-:W-:Y:S02]  /*1040*/  IMAD.MOV.U32 R28, RZ, RZ, R32 ;  /* 0x000000ffff1c7224 */ /* 0x000fe400078e0020 */
[----:B------:R-:W-:Y:S01]  /*1050*/  IMAD.MOV.U32 R29, RZ, RZ, R33 ;  /* 0x000000ffff1d7224 */ /* 0x000fe200078e0021 */
[----:B------:R0:W-:Y:S04]  /*1060*/  STG.E.64 desc[UR36][R30.64], R34 ;  /* 0x000000221e007986 */ /* 0x0001e8000c101b24 */
[----:B0-----:R-:W2:Y:S01]  /*1070*/  LDG.E.64 R34, desc[UR36][R28.64+-0x8] ;  /* 0xfffff8241c227981 */ /* 0x001ea2000c1e1b00 */
[----:B------:R-:W-:-:S04]  /*1080*/  IADD3 R36, P2, PT, R32, -0x8, RZ ;  /* 0xfffffff820247810 */ /* 0x000fc80007f5e0ff */
[----:B------:R-:W-:Y:S01]  /*1090*/  IADD3.X R37, PT, PT, R33, -0x1, RZ, P2, !PT ;  /* 0xffffffff21257810 */ /* 0x000fe200017fe4ff */
[----:B------:R-:W-:-:S04]  /*10a0*/  IMAD.MOV.U32 R32, RZ, RZ, R36 ;  /* 0x000000ffff207224 */ /* 0x000fc800078e0024 */
[----:B------:R-:W-:Y:S01]  /*10b0*/  IMAD.MOV.U32 R33, RZ, RZ, R37 ;  /* 0x000000ffff217224 */ /* 0x000fe200078e0025 */
[----:B--2---:R-:W-:-:S14]  /*10c0*/  DSETP.GEU.AND P0, PT, R26, R34, PT ;  /* 0x000000221a00722a */ /* 0x004fdc0003f0e000 */
[----:B------:R-:W-:Y:S05]  /*10d0*/  @!P0 BRA `(.L_x_24) ;  /* 0xfffffffc00d08947 */ /* 0x000fea000383ffff */
.L_x_23:
[----:B------:R-:W-:Y:S05]  /*10e0*/  BSYNC.RECONVERGENT B3 ;  /* 0x0000000000037941 */ /* 0x000fea0003800200 */
.L_x_22:
[----:B------:R2:W-:Y:S01]  /*10f0*/  STG.E.64 desc[UR36][R28.64], R26 ;  /* 0x0000001a1c007986 */ /* 0x0005e2000c101b24 */
[----:B------:R-:W-:Y:S05]  /*1100*/  BRA `(.L_x_25) ;  /* 0x0000000800ac7947 */ /* 0x000fea0003800000 */
.L_x_21:
[----:B------:R-:W-:Y:S01]  /*1110*/  LOP3.LUT R36, R12, 0x3, RZ, 0xc0, !PT ;  /* 0x000000030c247812 */ /* 0x000fe200078ec0ff */
[----:B------:R-:W-:Y:S01]  /*1120*/  BSSY.RECONVERGENT B3, `(.L_x_26) ;  /* 0x000002d000037945 */ /* 0x000fe20003800200 */
[----:B------:R-:W-:Y:S01]  /*1130*/  IADD3 R28, P3, PT, R32, 0x10, RZ ;  /* 0x00000010201c7810 */ /* 0x000fe20007f7e0ff */
[----:B------:R-:W-:Y:S01]  /*1140*/  IMAD.MOV.U32 R45, RZ, RZ, R11 ;  /* 0x000000ffff2d7224 */ /* 0x000fe200078e000b */
[----:B------:R-:W-:Y:S01]  /*1150*/  ISETP.NE.U32.AND P2, PT, R36, 0x3, PT ;  /* 0x000000032400780c */ /* 0x000fe20003f45070 */
[----:B------:R-:W-:Y:S01]  /*1160*/  IMAD.MOV.U32 R42, RZ, RZ, R10 ;  /* 0x000000ffff2a7224 */ /* 0x000fe200078e000a */
[----:B------:R-:W-:Y:S01]  /*1170*/  ISETP.GE.U32.AND P0, PT, R12, 0x3, PT ;  /* 0x000000030c00780c */ /* 0x000fe20003f06070 */
[----:B------:R-:W-:Y:S01]  /*1180*/  IMAD.X R29, RZ, RZ, R33, P3 ;  /* 0x000000ffff1d7224 */ /* 0x000fe200018e0621 */
[----:B------:R-:W-:Y:S02]  /*1190*/  ISETP.NE.AND.EX P2, PT, RZ, RZ, PT, P2 ;  /* 0x000000ffff00720c */ /* 0x000fe40003f45320 */
[----:B------:R-:W-:-:S11]  /*11a0*/  ISETP.GE.U32.AND.EX P0, PT, R13, RZ, PT, P0 ;  /* 0x000000ff0d00720c */ /* 0x000fd60003f06100 */
[----:B------:R-:W-:Y:S05]  /*11b0*/  @!P2 BRA `(.L_x_27) ;  /* 0x00000000008ca947 */ /* 0x000fea0003800000 */
[----:B------:R-:W-:Y:S02]  /*11c0*/  IMAD.MOV.U32 R30, RZ, RZ, R38 ;  /* 0x000000ffff1e7224 */ /* 0x000fe400078e0026 */
[----:B------:R-:W-:-:S05]  /*11d0*/  IMAD.MOV.U32 R31, RZ, RZ, R39 ;  /* 0x000000ffff1f7224 */ /* 0x000fca00078e0027 */
[----:B------:R-:W2:Y:S01]  /*11e0*/  LDG.E.64 R34, desc[UR36][R30.64] ;  /* 0x000000241e227981 */ /* 0x000ea2000c1e1b00 */
[----:B------:R-:W-:Y:S01]  /*11f0*/  IMAD.MOV.U32 R28, RZ, RZ, R23 ;  /* 0x000000ffff1c7224 */ /* 0x000fe200078e0017 */
[----:B------:R-:W-:Y:S01]  /*1200*/  ISETP.NE.U32.AND P2, PT, R36, RZ, PT ;  /* 0x000000ff2400720c */ /* 0x000fe20003f45070 */
[----:B------:R-:W-:Y:S01]  /*1210*/  IMAD.MOV.U32 R29, RZ, RZ, R40 ;  /* 0x000000ffff1d7224 */ /* 0x000fe200078e0028 */
[----:B------:R-:W-:Y:S02]  /*1220*/  IADD3 R45, P3, PT, R11, -0x8, RZ ;  /* 0xfffffff80b2d7810 */ /* 0x000fe40007f7e0ff */
[----:B------:R-:W-:Y:S02]  /*1230*/  ISETP.NE.AND.EX P2, PT, RZ, RZ, PT, P2 ;  /* 0x000000ffff00720c */ /* 0x000fe40003f45320 */
[----:B------:R-:W-:Y:S01]  /*1240*/  IADD3.X R42, PT, PT, R10, -0x1, RZ, P3, !PT ;  /* 0xffffffff0a2a7810 */ /* 0x000fe20001ffe4ff */
[----:B--2---:R0:W-:Y:S10]  /*1250*/  STG.E.64 desc[UR36][R28.64], R34 ;  /* 0x000000221c007986 */ /* 0x0041f4000c101b24 */
[----:B------:R-:W-:Y:S05]  /*1260*/  @!P2 BRA `(.L_x_27) ;  /* 0x000000000060a947 */ /* 0x000fea0003800000 */
[----:B------:R-:W2:Y:S01]  /*1270*/  LDG.E.64 R30, desc[UR36][R38.64+-0x8] ;  /* 0xfffff824261e7981 */ /* 0x000ea2000c1e1b00 */
[----:B------:R-:W-:-:S04]  /*1280*/  ISETP.NE.U32.AND P2, PT, R36, 0x1, PT ;  /* 0x000000012400780c */ /* 0x000fc80003f45070 */
[----:B------:R-:W-:Y:S01]  /*1290*/  ISETP.NE.AND.EX P2, PT, RZ, RZ, PT, P2 ;  /* 0x000000ffff00720c */ /* 0x000fe20003f45320 */
[----:B--2---:R1:W-:-:S12]  /*12a0*/  STG.E.64 desc[UR36][R32.64], R30 ;  /* 0x0000001e20007986 */ /* 0x0043d8000c101b24 */
[----:B0-----:R-:W2:Y:S01]  /*12b0*/  @P2 LDG.E.64 R34, desc[UR36][R38.64+-0x10] ;  /* 0xfffff02426222981 */ /* 0x001ea2000c1e1b00 */
[----:B------:R-:W-:Y:S01]  /*12c0*/  IADD3 R43, P4, PT, R38, -0x8, RZ ;  /* 0xfffffff8262b7810 */ /* 0x000fe20007f9e0ff */
[----:B------:R-:W-:Y:S01]  /*12d0*/  IMAD.MOV.U32 R28, RZ, RZ, R32 ;  /* 0x000000ffff1c7224 */ /* 0x000fe200078e0020 */
[----:B------:R-:W-:Y:S01]  /*12e0*/  @P2 IADD3 R36, P6, PT, R32, -0x8, RZ ;  /* 0xfffffff820242810 */ /* 0x000fe20007fde0ff */
[----:B------:R-:W-:Y:S01]  /*12f0*/  IMAD.MOV.U32 R29, RZ, RZ, R33 ;  /* 0x000000ffff1d7224 */ /* 0x000fe200078e0021 */
[----:B------:R-:W-:Y:S02]  /*1300*/  @P2 IADD3 R41, P5, PT, R38, -0x10, RZ ;  /* 0xfffffff026292810 */ /* 0x000fe40007fbe0ff */
[----:B------:R-:W-:Y:S01]  /*1310*/  IADD3.X R44, PT, PT, R39, -0x1, RZ, P4, !PT ;  /* 0xffffffff272c7810 */ /* 0x000fe200027fe4ff */
[----:B------:R-:W-:Y:S01]  /*1320*/  @P2 IMAD.MOV.U32 R28, RZ, RZ, R36 ;  /* 0x000000ffff1c2224 */ /* 0x000fe200078e0024 */
[----:B------:R-:W-:Y:S01]  /*1330*/  IADD3 R45, P3, PT, R11, -0x10, RZ ;  /* 0xfffffff00b2d7810 */ /* 0x000fe20007f7e0ff */
[----:B-1----:R-:W-:Y:S01]  /*1340*/  IMAD.MOV.U32 R30, RZ, RZ, R43 ;  /* 0x000000ffff1e7224 */ /* 0x002fe200078e002b */
[----:B------:R-:W-:Y:S01]  /*1350*/  @P2 IADD3.X R37, PT, PT, R33, -0x1, RZ, P6, !PT ;  /* 0xffffffff21252810 */ /* 0x000fe200037fe4ff */
[----:B------:R-:W-:Y:S01]  /*1360*/  IMAD.MOV.U32 R31, RZ, RZ, R44 ;  /* 0x000000ffff1f7224 */ /* 0x000fe200078e002c */
[----:B------:R-:W-:Y:S01]  /*1370*/  @P2 IADD3 R45, P4, PT, R11, -0x18, RZ ;  /* 0xffffffe80b2d2810 */ /* 0x000fe20007f9e0ff */
[----:B------:R-:W-:Y:S01]  /*1380*/  @P2 IMAD.MOV.U32 R30, RZ, RZ, R41 ;  /* 0x000000ffff1e2224 */ /* 0x000fe200078e0029 */
[C---:B------:R-:W-:Y:S01]  /*1390*/  IADD3.X R42, PT, PT, R10.reuse, -0x1, RZ, P3, !PT ;  /* 0xffffffff0a2a7810 */ /* 0x040fe20001ffe4ff */
[----:B------:R-:W-:Y:S01]  /*13a0*/  @P2 IMAD.MOV.U32 R29, RZ, RZ, R37 ;  /* 0x000000ffff1d2224 */ /* 0x000fe200078e0025 */
[----:B------:R-:W-:Y:S01]  /*13b0*/  @P2 IADD3.X R42, PT, PT, R10, -0x1, RZ, P4, !PT ;  /* 0xffffffff0a2a2810 */ /* 0x000fe200027fe4ff */
[----:B--2---:R0:W-:Y:S02]  /*13c0*/  @P2 STG.E.64 desc[UR36][R32.64+-0x8], R34 ;  /* 0xfffff82220002986 */ /* 0x0041e4000c101b24 */
[----:B0-----:R-:W-:-:S05]  /*13d0*/  @P2 IADD3.X R32, PT, PT, R39, -0x1, RZ, P5, !PT ;  /* 0xffffffff27202810 */ /* 0x001fca0002ffe4ff */
[----:B------:R-:W-:-:S07]  /*13e0*/  @P2 IMAD.MOV.U32 R31, RZ, RZ, R32 ;  /* 0x000000ffff1f2224 */ /* 0x000fce00078e0020 */
.L_x_27:
[----:B------:R-:W-:Y:S05]  /*13f0*/  BSYNC.RECONVERGENT B3 ;  /* 0x0000000000037941 */ /* 0x000fea0003800200 */
.L_x_26:
[----:B------:R-:W-:Y:S04]  /*1400*/  BSSY.RECONVERGENT B4, `(.L_x_28) ;  /* 0x000007a000047945 */ /* 0x000fe80003800200 */
[----:B------:R-:W-:Y:S05]  /*1410*/  @!P0 BRA `(.L_x_29) ;  /* 0x0000000400e08947 */ /* 0x000fea0003800000 */
[----:B------:R-:W-:Y:S01]  /*1420*/  ISETP.GT.U32.AND P0, PT, R45, R8, PT ;  /* 0x000000082d00720c */ /* 0x000fe20003f04070 */
[----:B------:R-:W-:Y:S03]  /*1430*/  BSSY.RELIABLE B3, `(.L_x_30) ;  /* 0x0000061000037945 */ /* 0x000fe60003800100 */
[----:B------:R-:W-:-:S13]  /*1440*/  ISETP.GT.AND.EX P0, PT, R42, R9, PT, P0 ;  /* 0x000000092a00720c */ /* 0x000fda0003f04300 */
[----:B------:R-:W-:Y:S05]  /*1450*/  @!P0 BRA `(.L_x_31) ;  /* 0x0000000400788947 */ /* 0x000fea0003800000 */
[----:B------:R-:W-:Y:S01]  /*1460*/  IADD3 R32, P0, PT, -R8, R45, RZ ;  /* 0x0000002d08207210 */ /* 0x000fe20007f1e1ff */
[----:B------:R-:W-:Y:S03]  /*1470*/  BSSY.RECONVERGENT B5, `(.L_x_32) ;  /* 0x0000036000057945 */ /* 0x000fe60003800200 */
[----:B------:R-:W-:Y:S01]  /*1480*/  ISETP.GT.U32.AND P2, PT, R32, 0x60, PT ;  /* 0x000000602000780c */ /* 0x000fe20003f44070 */
[----:B------:R-:W-:Y:S01]  /*1490*/  IMAD.X R32, R42, 0x1, ~R9, P0 ;  /* 0x000000012a207824 */ /* 0x000fe200000e0e09 */
[----:B------:R-:W-:-:S04]  /*14a0*/  PLOP3.LUT P0, PT, PT, PT, PT, 0x80, 0x8 ;  /* 0x000000000008781c */ /* 0x000fc80003f0f070 */
[----:B------:R-:W-:-:S13]  /*14b0*/  ISETP.GT.AND.EX P2, PT, R32, RZ, PT, P2 ;  /* 0x000000ff2000720c */ /* 0x000fda0003f44320 */
[----:B------:R-:W-:Y:S05]  /*14c0*/  @!P2 BRA `(.L_x_33) ;  /* 0x0000000000c0a947 */ /* 0x000fea0003800000 */
[----:B------:R-:W-:Y:S02]  /*14d0*/  IADD3 R43, P2, PT, R8, 0x60, RZ ;  /* 0x00000060082b7810 */ /* 0x000fe40007f5e0ff */
[----:B------:R-:W-:-:S03]  /*14e0*/  PLOP3.LUT P0, PT, PT, PT, PT, 0x8, 0x80 ;  /* 0x000000000080781c */ /* 0x000fc60003f0e170 */
[----:B------:R-:W-:-:S10]  /*14f0*/  IMAD.X R41, RZ, RZ, R9, P2 ;  /* 0x000000ffff297224 */ /* 0x000fd400010e0609 */
.L_x_34:
[----:B------:R-:W2:Y:S04]  /*1500*/  LDG.E.64 R32, desc[UR36][R30.64+-0x8] ;  /* 0xfffff8241e207981 */ /* 0x000ea8000c1e1b00 */
[----:B--2---:R1:W-:Y:S04]  /*1510*/  STG.E.64 desc[UR36][R28.64+-0x8], R32 ;  /* 0xfffff8201c007986 */ /* 0x0043e8000c101b24 */
[----:B-1----:R-:W2:Y:S04]  /*1520*/  LDG.E.64 R32, desc[UR36][R30.64+-0x10] ;  /* 0xfffff0241e207981 */ /* 0x002ea8000c1e1b00 */
[----:B--2---:R-:W-:Y:S04]  /*1530*/  STG.E.64 desc[UR36][R28.64+-0x10], R32 ;  /* 0xfffff0201c007986 */ /* 0x004fe8000c101b24 */
[----:B0-----:R-:W2:Y:S04]  /*1540*/  LDG.E.64 R34, desc[UR36][R30.64+-0x18] ;  /* 0xffffe8241e227981 */ /* 0x001ea8000c1e1b00 */
[----:B--2---:R-:W-:Y:S04]  /*1550*/  STG.E.64 desc[UR36][R28.64+-0x18], R34 ;  /* 0xffffe8221c007986 */ /* 0x004fe8000c101b24 */
[----:B------:R-:W2:Y:S04]  /*1560*/  LDG.E.64 R36, desc[UR36][R30.64+-0x20] ;  /* 0xffffe0241e247981 */ /* 0x000ea8000c1e1b00 */
[----:B--2---:R0:W-:Y:S04]  /*1570*/  STG.E.64 desc[UR36][R28.64+-0x20], R36 ;  /* 0xffffe0241c007986 */ /* 0x0041e8000c101b24 */
[----:B0-----:R-:W2:Y:S04]  /*1580*/  LDG.E.64 R36, desc[UR36][R30.64+-0x28] ;  /* 0xffffd8241e247981 */ /* 0x001ea8000c1e1b00 */
[----:B--2---:R-:W-:Y:S04]  /*1590*/  STG.E.64 desc[UR36][R28.64+-0x28], R36 ;  /* 0xffffd8241c007986 */ /* 0x004fe8000c101b24 */
[----:B------:R-:W2:Y:S04]  /*15a0*/  LDG.E.64 R34, desc[UR36][R30.64+-0x30] ;  /* 0xffffd0241e227981 */ /* 0x000ea8000c1e1b00 */
        /* <DEDUP_REMOVED lines=16> */
[----:B--2---:R0:W-:Y:S04]  /*16b0*/  STG.E.64 desc[UR36][R28.64+-0x70], R32 ;  /* 0xffff90201c007986 */ /* 0x0041e8000c101b24 */
[----:B------:R-:W2:Y:S01]  /*16c0*/  LDG.E.64 R34, desc[UR36][R30.64+-0x78] ;  /* 0xffff88241e227981 */ /* 0x000ea2000c1e1b00 */
[----:B------:R-:W-:-:S04]  /*16d0*/  IADD3 R45, P2, PT, R45, -0x80, RZ ;  /* 0xffffff802d2d7810 */ /* 0x000fc80007f5e0ff */
[----:B------:R-:W-:Y:S02]  /*16e0*/  IADD3.X R42, PT, PT, R42, -0x1, RZ, P2, !PT ;  /* 0xffffffff2a2a7810 */ /* 0x000fe400017fe4ff */
[----:B------:R-:W-:-:S04]  /*16f0*/  ISETP.GT.U32.AND P2, PT, R45, R43, PT ;  /* 0x0000002b2d00720c */ /* 0x000fc80003f44070 */
[----:B------:R-:W-:Y:S01]  /*1700*/  ISETP.GT.AND.EX P2, PT, R42, R41, PT, P2 ;  /* 0x000000292a00720c */ /* 0x000fe20003f44320 */
[----:B--2---:R1:W-:Y:S04]  /*1710*/  STG.E.64 desc[UR36][R28.64+-0x78], R34 ;  /* 0xffff88221c007986 */ /* 0x0043e8000c101b24 */
[----:B------:R2:W3:Y:S01]  /*1720*/  LDG.E.64 R36, desc[UR36][R30.64+-0x80] ;  /* 0xffff80241e247981 */ /* 0x0004e2000c1e1b00 */
[----:B------:R-:W-:-:S04]  /*1730*/  IADD3 R44, P4, PT, R28, -0x80, RZ ;  /* 0xffffff801c2c7810 */ /* 0x000fc80007f9e0ff */
[----:B0-----:R-:W-:Y:S02]  /*1740*/  IADD3.X R33, PT, PT, R29, -0x1, RZ, P4, !PT ;  /* 0xffffffff1d217810 */ /* 0x001fe400027fe4ff */
[----:B-1----:R-:W-:-:S04]  /*1750*/  IADD3 R34, P3, PT, R30, -0x80, RZ ;  /* 0xffffff801e227810 */ /* 0x002fc80007f7e0ff */
[----:B------:R-:W-:Y:S01]  /*1760*/  IADD3.X R32, PT, PT, R31, -0x1, RZ, P3, !PT ;  /* 0xffffffff1f207810 */ /* 0x000fe20001ffe4ff */
[----:B--2---:R-:W-:-:S04]  /*1770*/  IMAD.MOV.U32 R30, RZ, RZ, R34 ;  /* 0x000000ffff1e7224 */ /* 0x004fc800078e0022 */
[----:B------:R-:W-:Y:S01]  /*1780*/  IMAD.MOV.U32 R31, RZ, RZ, R32 ;  /* 0x000000ffff1f7224 */ /* 0x000fe200078e0020 */
[----:B---3--:R0:W-:Y:S02]  /*1790*/  STG.E.64 desc[UR36][R28.64+-0x80], R36 ;  /* 0xffff80241c007986 */ /* 0x0081e4000c101b24 */
[----:B0-----:R-:W-:Y:S02]  /*17a0*/  IMAD.MOV.U32 R28, RZ, RZ, R44 ;  /* 0x000000ffff1c7224 */ /* 0x001fe400078e002c */
[----:B------:R-:W-:Y:S01]  /*17b0*/  IMAD.MOV.U32 R29, RZ, RZ, R33 ;  /* 0x000000ffff1d7224 */ /* 0x000fe200078e0021 */
[----:B------:R-:W-:Y:S06]  /*17c0*/  @P2 BRA `(.L_x_34) ;  /* 0xfffffffc004c2947 */ /* 0x000fec000383ffff */
.L_x_33:
[----:B------:R-:W-:Y:S05]  /*17d0*/  BSYNC.RECONVERGENT B5 ;  /* 0x0000000000057941 */ /* 0x000fea0003800200 */
.L_x_32:
[----:B------:R-:W-:Y:S01]  /*17e0*/  IADD3 R32, P3, PT, -R8, R45, RZ ;  /* 0x0000002d08207210 */ /* 0x000fe20007f7e1ff */
[----:B------:R-:W-:Y:S03]  /*17f0*/  BSSY.RECONVERGENT B5, `(.L_x_35) ;  /* 0x0000020000057945 */ /* 0x000fe60003800200 */
[----:B------:R-:W-:Y:S01]  /*1800*/  ISETP.GT.U32.AND P2, PT, R32, 0x20, PT ;  /* 0x000000202000780c */ /* 0x000fe20003f44070 */
[----:B------:R-:W-:-:S05]  /*1810*/  IMAD.X R32, R42, 0x1, ~R9, P3 ;  /* 0x000000012a207824 */ /* 0x000fca00018e0e09 */
[----:B------:R-:W-:-:S13]  /*1820*/  ISETP.GT.AND.EX P2, PT, R32, RZ, PT, P2 ;  /* 0x000000ff2000720c */ /* 0x000fda0003f44320 */
[----:B------:R-:W-:Y:S05]  /*1830*/  @!P2 BRA `(.L_x_36) ;  /* 0x00000000006ca947 */ /* 0x000fea0003800000 */
[----:B0-----:R-:W2:Y:S04]  /*1840*/  LDG.E.64 R34, desc[UR36][R30.64+-0x8] ;  /* 0xfffff8241e227981 */ /* 0x001ea8000c1e1b00 */
[----:B--2---:R0:W-:Y:S04]  /*1850*/  STG.E.64 desc[UR36][R28.64+-0x8], R34 ;  /* 0xfffff8221c007986 */ /* 0x0041e8000c101b24 */
[----:B------:R-:W2:Y:S04]  /*1860*/  LDG.E.64 R32, desc[UR36][R30.64+-0x10] ;  /* 0xfffff0241e207981 */ /* 0x000ea8000c1e1b00 */
[----:B--2---:R1:W-:Y:S04]  /*1870*/  STG.E.64 desc[UR36][R28.64+-0x10], R32 ;  /* 0xfffff0201c007986 */ /* 0x0043e8000c101b24 */
[----:B------:R-:W2:Y:S04]  /*1880*/  LDG.E.64 R36, desc[UR36][R30.64+-0x18] ;  /* 0xffffe8241e247981 */ /* 0x000ea8000c1e1b00 */
[----:B--2---:R2:W-:Y:S04]  /*1890*/  STG.E.64 desc[UR36][R28.64+-0x18], R36 ;  /* 0xffffe8241c007986 */ /* 0x0045e8000c101b24 */
[----:B0-----:R-:W3:Y:S04]  /*18a0*/  LDG.E.64 R34, desc[UR36][R30.64+-0x20] ;  /* 0xffffe0241e227981 */ /* 0x001ee8000c1e1b00 */
[----:B---3--:R0:W-:Y:S04]  /*18b0*/  STG.E.64 desc[UR36][R28.64+-0x20], R34 ;  /* 0xffffe0221c007986 */ /* 0x0081e8000c101b24 */
[----:B-1----:R-:W3:Y:S04]  /*18c0*/  LDG.E.64 R32, desc[UR36][R30.64+-0x28] ;  /* 0xffffd8241e207981 */ /* 0x002ee8000c1e1b00 */
[----:B---3--:R1:W-:Y:S04]  /*18d0*/  STG.E.64 desc[UR36][R28.64+-0x28], R32 ;  /* 0xffffd8201c007986 */ /* 0x0083e8000c101b24 */
[----:B--2---:R-:W2:Y:S04]  /*18e0*/  LDG.E.64 R36, desc[UR36][R30.64+-0x30] ;  /* 0xffffd0241e247981 */ /* 0x004ea8000c1e1b00 */
[----:B--2---:R-:W-:Y:S04]  /*18f0*/  STG.E.64 desc[UR36][R28.64+-0x30], R36 ;  /* 0xffffd0241c007986 */ /* 0x004fe8000c101b24 */
[----:B0-----:R-:W2:Y:S01]  /*1900*/  LDG.E.64 R34, desc[UR36][R30.64+-0x38] ;  /* 0xffffc8241e227981 */ /* 0x001ea2000c1e1b00 */
[----:B------:R-:W-:-:S03]  /*1910*/  IADD3 R43, P3, PT, R30, -0x40, RZ ;  /* 0xffffffc01e2b7810 */ /* 0x000fc60007f7e0ff */
[----:B--2---:R-:W-:Y:S04]  /*1920*/  STG.E.64 desc[UR36][R28.64+-0x38], R34 ;  /* 0xffffc8221c007986 */ /* 0x004fe8000c101b24 */
[----:B-1----:R0:W2:Y:S01]  /*1930*/  LDG.E.64 R32, desc[UR36][R30.64+-0x40] ;  /* 0xffffc0241e207981 */ /* 0x0020a2000c1e1b00 */
[----:B------:R-:W-:Y:S02]  /*1940*/  IADD3 R41, P4, PT, R28, -0x40, RZ ;  /* 0xffffffc01c297810 */ /* 0x000fe40007f9e0ff */
[----:B------:R-:W-:Y:S02]  /*1950*/  IADD3 R45, P2, PT, R45, -0x40, RZ ;  /* 0xffffffc02d2d7810 */ /* 0x000fe40007f5e0ff */
[----:B------:R-:W-:Y:S02]  /*1960*/  IADD3.X R44, PT, PT, R29, -0x1, RZ, P4, !PT ;  /* 0xffffffff1d2c7810 */ /* 0x000fe400027fe4ff */
[----:B------:R-:W-:-:S02]  /*1970*/  PLOP3.LUT P0, PT, PT, PT, PT, 0x8, 0x80 ;  /* 0x000000000080781c */ /* 0x000fc40003f0e170 */
[----:B------:R-:W-:Y:S01]  /*1980*/  IADD3.X R42, PT, PT, R42, -0x1, RZ, P2, !PT ;  /* 0xffffffff2a2a7810 */ /* 0x000fe200017fe4ff */
[----:B0-----:R-:W-:Y:S01]  /*1990*/  IMAD.MOV.U32 R30, RZ, RZ, R43 ;  /* 0x000000ffff1e7224 */ /* 0x001fe200078e002b */
[----:B--2---:R0:W-:Y:S02]  /*19a0*/  STG.E.64 desc[UR36][R28.64+-0x40], R32 ;  /* 0xffffc0201c007986 */ /* 0x0041e4000c101b24 */
[----:B0-----:R-:W-:Y:S01]  /*19b0*/  IADD3.X R32, PT, PT, R31, -0x1, RZ, P3, !PT ;  /* 0xffffffff1f207810 */ /* 0x001fe20001ffe4ff */
[----:B------:R-:W-:Y:S02]  /*19c0*/  IMAD.MOV.U32 R28, RZ, RZ, R41 ;  /* 0x000000ffff1c7224 */ /* 0x000fe400078e0029 */
[----:B------:R-:W-:Y:S02]  /*19d0*/  IMAD.MOV.U32 R29, RZ, RZ, R44 ;  /* 0x000000ffff1d7224 */ /* 0x000fe400078e002c */
[----:B------:R-:W-:-:S07]  /*19e0*/  IMAD.MOV.U32 R31, RZ, RZ, R32 ;  /* 0x000000ffff1f7224 */ /* 0x000fce00078e0020 */
.L_x_36:
[----:B------:R-:W-:Y:S05]  /*19f0*/  BSYNC.RECONVERGENT B5 ;  /* 0x0000000000057941 */ /* 0x000fea0003800200 */
.L_x_35:
[----:B------:R-:W-:-:S04]  /*1a00*/  ISETP.NE.U32.AND P2, PT, R45, R8, PT ;  /* 0x000000082d00720c */ /* 0x000fc80003f45070 */
[----:B------:R-:W-:-:S13]  /*1a10*/  ISETP.NE.OR.EX P0, PT, R42, R9, P0, P2 ;  /* 0x000000092a00720c */ /* 0x000fda0000705720 */
[----:B------:R-:W-:Y:S05]  /*1a20*/  @!P0 BREAK.RELIABLE B3 ;  /* 0x0000000000038942 */ /* 0x000fea0003800100 */
[----:B------:R-:W-:Y:S05]  /*1a30*/  @!P0 BRA `(.L_x_29) ;  /* 0x0000000000588947 */ /* 0x000fea0003800000 */
.L_x_31:
[----:B------:R-:W-:Y:S05]  /*1a40*/  BSYNC.RELIABLE B3 ;  /* 0x0000000000037941 */ /* 0x000fea0003800100 */
.L_x_30:
[----:B------:R-:W2:Y:S04]  /*1a50*/  LDG.E.64 R32, desc[UR36][R30.64+-0x8] ;  /* 0xfffff8241e207981 */ /* 0x000ea8000c1e1b00 */
[----:B--2---:R1:W-:Y:S04]  /*1a60*/  STG.E.64 desc[UR36][R28.64+-0x8], R32 ;  /* 0xfffff8201c007986 */ /* 0x0043e8000c101b24 */
[----:B------:R-:W2:Y:S04]  /*1a70*/  LDG.E.64 R36, desc[UR36][R30.64+-0x10] ;  /* 0xfffff0241e247981 */ /* 0x000ea8000c1e1b00 */
[----:B--2---:R2:W-:Y:S04]  /*1a80*/  STG.E.64 desc[UR36][R28.64+-0x10], R36 ;  /* 0xfffff0241c007986 */ /* 0x0045e8000c101b24 */
[----:B0-----:R-:W3:Y:S01]  /*1a90*/  LDG.E.64 R34, desc[UR36][R30.64+-0x18] ;  /* 0xffffe8241e227981 */ /* 0x001ee2000c1e1b00 */
[----:B------:R-:W-:-:S04]  /*1aa0*/  IADD3 R45, P0, PT, R45, -0x20, RZ ;  /* 0xffffffe02d2d7810 */ /* 0x000fc80007f1e0ff */
[----:B------:R-:W-:Y:S02]  /*1ab0*/  IADD3.X R42, PT, PT, R42, -0x1, RZ, P0, !PT ;  /* 0xffffffff2a2a7810 */ /* 0x000fe400007fe4ff */
[----:B------:R-:W-:-:S04]  /*1ac0*/  ISETP.NE.U32.AND P0, PT, R8, R45, PT ;  /* 0x0000002d0800720c */ /* 0x000fc80003f05070 */
[----:B------:R-:W-:Y:S01]  /*1ad0*/  ISETP.NE.AND.EX P0, PT, R9, R42, PT, P0 ;  /* 0x0000002a0900720c */ /* 0x000fe20003f05300 */
[----:B---3--:R-:W-:Y:S04]  /*1ae0*/  STG.E.64 desc[UR36][R28.64+-0x18], R34 ;  /* 0xffffe8221c007986 */ /* 0x008fe8000c101b24 */
[----:B-1----:R0:W3:Y:S01]  /*1af0*/  LDG.E.64 R32, desc[UR36][R30.64+-0x20] ;  /* 0xffffe0241e207981 */ /* 0x0020e2000c1e1b00 */
[----:B------:R-:W-:Y:S02]  /*1b00*/  IADD3 R43, P2, PT, R30, -0x20, RZ ;  /* 0xffffffe01e2b7810 */ /* 0x000fe40007f5e0ff */
[----:B------:R-:W-:Y:S02]  /*1b10*/  IADD3 R41, P3, PT, R28, -0x20, RZ ;  /* 0xffffffe01c297810 */ /* 0x000fe40007f7e0ff */
[----:B------:R-:W-:-:S02]  /*1b20*/  IADD3.X R44, PT, PT, R31, -0x1, RZ, P2, !PT ;  /* 0xffffffff1f2c7810 */ /* 0x000fc400017fe4ff */
[----:B--2---:R-:W-:Y:S01]  /*1b30*/  IADD3.X R36, PT, PT, R29, -0x1, RZ, P3, !PT ;  /* 0xffffffff1d247810 */ /* 0x004fe20001ffe4ff */
[----:B0-----:R-:W-:Y:S02]  /*1b40*/  IMAD.MOV.U32 R30, RZ, RZ, R43 ;  /* 0x000000ffff1e7224 */ /* 0x001fe400078e002b */
[----:B------:R-:W-:Y:S01]  /*1b50*/  IMAD.MOV.U32 R31, RZ, RZ, R44 ;  /* 0x000000ffff1f7224 */ /* 0x000fe200078e002c */
[----:B---3--:R0:W-:Y:S02]  /*1b60*/  STG.E.64 desc[UR36][R28.64+-0x20], R32 ;  /* 0xffffe0201c007986 */ /* 0x0081e4000c101b24 */
[----:B0-----:R-:W-:Y:S02]  /*1b70*/  IMAD.MOV.U32 R28, RZ, RZ, R41 ;  /* 0x000000ffff1c7224 */ /* 0x001fe400078e0029 */
[----:B------:R-:W-:Y:S01]  /*1b80*/  IMAD.MOV.U32 R29, RZ, RZ, R36 ;  /* 0x000000ffff1d7224 */ /* 0x000fe200078e0024 */
[----:B------:R-:W-:Y:S06]  /*1b90*/  @P0 BRA `(.L_x_30) ;  /* 0xfffffffc00ac0947 */ /* 0x000fec000383ffff */
.L_x_29:
[----:B------:R-:W-:Y:S05]  /*1ba0*/  BSYNC.RECONVERGENT B4 ;  /* 0x0000000000047941 */ /* 0x000fea0003800200 */
.L_x_28:
[----:B------:R1:W-:Y:S02]  /*1bb0*/  STG.E.64 desc[UR36][R20.64], R26 ;  /* 0x0000001a14007986 */ /* 0x0003e4000c101b24 */
.L_x_25:
[----:B------:R-:W-:Y:S05]  /*1bc0*/  BSYNC.RECONVERGENT B0 ;  /* 0x0000000000007941 */ /* 0x000fea0003800200 */
.L_x_20:
[----:B------:R-:W-:Y:S01]  /*1bd0*/  IADD3 R11, P0, PT, R11, 0x8, RZ ;  /* 0x000000080b0b7810 */ /* 0x000fe20007f1e0ff */
[----:B------:R-:W-:Y:S01]  /*1be0*/  IMAD.MOV.U32 R32, RZ, RZ, R23 ;  /* 0x000000ffff207224 */ /* 0x000fe200078e0017 */
[----:B------:R-:W-:Y:S01]  /*1bf0*/  IADD3 R38, P3, PT, R38, 0x8, RZ ;  /* 0x0000000826267810 */ /* 0x000fe20007f7e0ff */
[----:B------:R-:W-:Y:S01]  /*1c00*/  IMAD.MOV.U32 R33, RZ, RZ, R40 ;  /* 0x000000ffff217224 */ /* 0x000fe200078e0028 */
[----:B------:R-:W-:Y:S01]  /*1c10*/  IADD3 R12, P2, PT, R12, 0x1, RZ ;  /* 0x000000010c0c7810 */ /* 0x000fe20007f5e0ff */
[----:B------:R-:W-:Y:S01]  /*1c20*/  IMAD.X R10, RZ, RZ, R10, P0 ;  /* 0x000000ffff0a7224 */ /* 0x000fe200000e060a */
[----:B------:R-:W-:Y:S01]  /*1c30*/  ISETP.NE.U32.AND P0, PT, R11, R6, PT ;  /* 0x000000060b00720c */ /* 0x000fe20003f05070 */
[----:B------:R-:W-:Y:S02]  /*1c40*/  IMAD.X R39, RZ, RZ, R39, P3 ;  /* 0x000000ffff277224 */ /* 0x000fe400018e0627 */
[----:B------:R-:W-:Y:S01]  /*1c50*/  IMAD.X R13, RZ, RZ, R13, P2 ;  /* 0x000000ffff0d7224 */ /* 0x000fe200010e060d */
[----:B------:R-:W-:-:S13]  /*1c60*/  ISETP.NE.AND.EX P0, PT, R10, R7, PT, P0 ;  /* 0x000000070a00720c */ /* 0x000fda0003f05300 */
[----:B------:R-:W-:Y:S05]  /*1c70*/  @P0 BRA `(.L_x_37) ;  /* 0xfffffff000ac0947 */ /* 0x000fea000383ffff */
.L_x_19:
[----:B------:R-:W-:Y:S05]  /*1c80*/  BSYNC.RECONVERGENT B1 ;  /* 0x0000000000017941 */ /* 0x000fea0003800200 */
.L_x_18:
[----:B-1----:R-:W-:-:S05]  /*1c90*/  IADD3 R20, P0, PT, R20, 0x100, RZ ;  /* 0x0000010014147810 */ /* 0x002fca0007f1e0ff */
[----:B------:R-:W-:Y:S01]  /*1ca0*/  IMAD.X R23, RZ, RZ, R21, P0 ;  /* 0x000000ffff177224 */ /* 0x000fe200000e0615 */
[----:B------:R-:W-:Y:S07]  /*1cb0*/  @!P1 BRA `(.L_x_38) ;  /* 0xfffffff0003c9947 */ /* 0x000fee000383ffff */
[----:B------:R-:W-:Y:S05]  /*1cc0*/  BSYNC.RECONVERGENT B2 ;  /* 0x0000000000027941 */ /* 0x000fea0003800200 */
.L_x_17:
[----:B------:R-:W-:Y:S01]  /*1cd0*/  ISETP.GE.U32.AND P0, PT, R2, 0x21, PT ;  /* 0x000000210200780c */ /* 0x000fe20003f06070 */
[----:B------:R-:W-:Y:S03]  /*1ce0*/  BSSY.RECONVERGENT B1, `(.L_x_39) ;  /* 0x000032c000017945 */ /* 0x000fe60003800200 */
[----:B------:R-:W-:-:S13]  /*1cf0*/  ISETP.GE.AND.EX P0, PT, R22, RZ, PT, P0 ;  /* 0x000000ff1600720c */ /* 0x000fda0003f06300 */
[----:B------:R-:W-:Y:S05]  /*1d00*/  @!P0 BRA `(.L_x_40) ;  /* 0x0000003000a48947 */ /* 0x000fea0003800000 */
[----:B------:R-:W1:Y:S01]  /*1d10*/  LDCU UR4, c[0x0][0x388] ;  /* 0x00007100ff0477ac */ /* 0x000e620008000800 */
[----:B------:R-:W-:Y:S01]  /*1d20*/  IADD3 R32, P0, PT, R24, R4, RZ ;  /* 0x0000000418207210 */ /* 0x000fe20007f1e0ff */
[----:B------:R-:W-:Y:S04]  /*1d30*/  BSSY.RECONVERGENT B0, `(.L_x_41) ;  /* 0x00002e1000007945 */ /* 0x000fe80003800200 */
[----:B------:R-:W-:Y:S01]  /*1d40*/  IMAD.X R31, R25, 0x1, R5, P0 ;  /* 0x00000001191f7824 */ /* 0x000fe200000e0605 */
[----:B-1----:R-:W-:-:S09]  /*1d50*/  UISETP.GT.AND UP0, UPT, UR4, URZ, UPT ;  /* 0x000000ff0400728c */ /* 0x002fd2000bf04270 */
[----:B------:R-:W-:Y:S05]  /*1d60*/  BRA.U UP0, `(.L_x_42) ;  /* 0x0000000d00b87547 */ /* 0x000fea000b800000 */
[----:B------:R-:W-:Y:S01]  /*1d70*/  BSSY.RECONVERGENT B3, `(.L_x_43) ;  /* 0x00000ec000037945 */ /* 0x000fe20003800200 */
[----:B------:R-:W-:Y:S01]  /*1d80*/  PLOP3.LUT P1, PT, PT, PT, PT, 0x8, 0x80 ;  /* 0x000000000080781c */ /* 0x000fe20003f2e170 */
[----:B------:R-:W-:Y:S02]  /*1d90*/  IMAD.MOV.U32 R3, RZ, RZ, 0x20 ;  /* 0x00000020ff037424 */ /* 0x000fe400078e00ff */
[----:B------:R-:W-:-:S10]  /*1da0*/  IMAD.MOV.U32 R0, RZ, RZ, RZ ;  /* 0x000000ffff007224 */ /* 0x000fd400078e00ff */
.L_x_60:
[----:B------:R-:W-:Y:S01]  /*1db0*/  PLOP3.LUT P2, PT, P1, PT, PT, 0x8, 0x80 ;  /* 0x000000000080781c */ /* 0x000fe20000f4e170 */
[----:B------:R-:W-:Y:S01]  /*1dc0*/  BSSY.RECONVERGENT B2, `(.L_x_44) ;  /* 0x00000e1000027945 */ /* 0x000fe20003800200 */
[----:B------:R-:W-:Y:S02]  /*1dd0*/  PLOP3.LUT P0, PT, P1, PT, PT, 0x80, 0x8 ;  /* 0x000000000008781c */ /* 0x000fe40000f0f070 */
[----:B------:R-:W-:-:S09]  /*1de0*/  PLOP3.LUT P1, PT, P1, PT, PT, 0x8, 0x80 ;  /* 0x000000000080781c */ /* 0x000fd20000f2e170 */
[----:B01----:R-:W-:Y:S05]  /*1df0*/  @P2 BRA `(.L_x_45) ;  /* 0x0000000c00742947 */ /* 0x003fea0003800000 */
[C---:B------:R-:W-:Y:S01]  /*1e00*/  SHF.L.U64.HI R6, R3.reuse, 0x4, R0 ;  /* 0x0000000403067819 */ /* 0x040fe20000010200 */
[----:B------:R-:W-:Y:S02]  /*1e10*/  IMAD.SHL.U32 R7, R3, 0x10, RZ ;  /* 0x0000001003077824 */ /* 0x000fe400078e00ff */
[----:B------:R-:W-:Y:S02]  /*1e20*/  IMAD.MOV.U32 R8, RZ, RZ, R16 ;  /* 0x000000ffff087224 */ /* 0x000fe400078e0010 */
[----:B------:R-:W-:Y:S02]  /*1e30*/  IMAD.MOV.U32 R9, RZ, RZ, R17 ;  /* 0x000000ffff097224 */ /* 0x000fe400078e0011 */
[----:B0-2---:R-:W-:Y:S02]  /*1e40*/  IMAD.MOV.U32 R29, RZ, RZ, R4 ;  /* 0x000000ffff1d7224 */ /* 0x005fe400078e0004 */
[----:B------:R-:W-:-:S07]  /*1e50*/  IMAD.MOV.U32 R28, RZ, RZ, R5 ;  /* 0x000000ffff1c7224 */ /* 0x000fce00078e0005 */
.L_x_59:
[C---:B------:R-:W-:Y:S01]  /*1e60*/  IMAD.SHL.U32 R10, R3.reuse, 0x8, RZ ;  /* 0x00000008030a7824 */ /* 0x040fe200078e00ff */
[----:B------:R-:W-:Y:S01]  /*1e70*/  SHF.L.U64.HI R12, R3, 0x3, R0 ;  /* 0x00000003030c7819 */ /* 0x000fe20000010200 */
[----:B------:R-:W-:Y:S01]  /*1e80*/  BSSY.RECONVERGENT B4, `(.L_x_46) ;  /* 0x0000032000047945 */ /* 0x000fe20003800200 */
[----:B------:R-:W-:Y:S02]  /*1e90*/  IMAD.MOV.U32 R30, RZ, RZ, R8 ;  /* 0x000000ffff1e7224 */ /* 0x000fe400078e0008 */
[----:B------:R-:W-:Y:S01]  /*1ea0*/  IADD3 R11, P2, PT, R10, R29, RZ ;  /* 0x0000001d0a0b7210 */ /* 0x000fe20007f5e0ff */
[----:B------:R-:W-:-:S03]  /*1eb0*/  IMAD.MOV.U32 R23, RZ, RZ, R9 ;  /* 0x000000ffff177224 */ /* 0x000fc600078e0009 */
[----:B------:R-:W-:Y:S01]  /*1ec0*/  IADD3 RZ, P3, PT, R11, -R32, RZ ;  /* 0x800000200bff7210 */ /* 0x000fe20007f7e0ff */
[----:B------:R-:W-:-:S04]  /*1ed0*/  IMAD.X R14, R12, 0x1, R28, P2 ;  /* 0x000000010c0e7824 */ /* 0x000fc800010e061c */
[----:B------:R-:W-:-:S05]  /*1ee0*/  IMAD.X R13, R14, 0x1, ~R31, P3 ;  /* 0x000000010e0d7824 */ /* 0x000fca00018e0e1f */
[----:B------:R-:W-:-:S04]  /*1ef0*/  ISETP.GE.AND P2, PT, R13, RZ, PT ;  /* 0x000000ff0d00720c */ /* 0x000fc80003f46270 */
[----:B-1----:R-:W-:Y:S02]  /*1f00*/  SEL R26, R11, R32, !P2 ;  /* 0x000000200b1a7207 */ /* 0x002fe40005000000 */
[----:B------:R-:W-:Y:S02]  /*1f10*/  SEL R27, R14, R31, !P2 ;  /* 0x0000001f0e1b7207 */ /* 0x000fe40005000000 */
[----:B------:R-:W-:Y:S01]  /*1f20*/  IADD3 R13, P3, PT, R26, R10, RZ ;  /* 0x0000000a1a0d7210 */ /* 0x000fe20007f7e0ff */
[----:B------:R-:W-:Y:S02]  /*1f30*/  IMAD.MOV.U32 R36, RZ, RZ, R26 ;  /* 0x000000ffff247224 */ /* 0x000fe400078e001a */
[----:B------:R-:W-:Y:S01]  /*1f40*/  IMAD.MOV.U32 R37, RZ, RZ, R27 ;  /* 0x000000ffff257224 */ /* 0x000fe200078e001b */
[----:B------:R-:W-:Y:S01]  /*1f50*/  IADD3 RZ, P2, PT, R13, -R32, RZ ;  /* 0x800000200dff7210 */ /* 0x000fe20007f5e0ff */
[----:B0-----:R-:W-:Y:S01]  /*1f60*/  IMAD.X R18, R27, 0x1, R12, P3 ;  /* 0x000000011b127824 */ /* 0x001fe200018e060c */
[----:B------:R-:W-:-:S03]  /*1f70*/  ISETP.EQ.U32.AND P3, PT, R29, R26, PT ;  /* 0x0000001a1d00720c */ /* 0x000fc60003f62070 */
[----:B------:R-:W-:-:S05]  /*1f80*/  IMAD.X R15, R18, 0x1, ~R31, P2 ;  /* 0x00000001120f7824 */ /* 0x000fca00010e0e1f */
[----:B------:R-:W-:-:S04]  /*1f90*/  ISETP.GE.AND P2, PT, R15, RZ, PT ;  /* 0x000000ff0f00720c */ /* 0x000fc80003f46270 */
[----:B------:R-:W-:Y:S02]  /*1fa0*/  SEL R13, R13, R32, !P2 ;  /* 0x000000200d0d7207 */ /* 0x000fe40005000000 */
[----:B------:R-:W-:Y:S02]  /*1fb0*/  SEL R15, R18, R31, !P2 ;  /* 0x0000001f120f7207 */ /* 0x000fe40005000000 */
[----:B------:R-:W-:-:S04]  /*1fc0*/  ISETP.NE.U32.AND P2, PT, R26, R13, PT ;  /* 0x0000000d1a00720c */ /* 0x000fc80003f45070 */
[----:B------:R-:W-:-:S04]  /*1fd0*/  ISETP.NE.AND.EX P2, PT, R27, R15, PT, P2 ;  /* 0x0000000f1b00720c */ /* 0x000fc80003f45320 */
[----:B------:R-:W-:-:S13]  /*1fe0*/  ISETP.EQ.OR.EX P2, PT, R28, R27, !P2, P3 ;  /* 0x0000001b1c00720c */ /* 0x000fda0005742730 */
[----:B------:R-:W-:Y:S05]  /*1ff0*/  @P2 BRA `(.L_x_47) ;  /* 0x0000000000682947 */ /* 0x000fea0003800000 */
[----:B------:R-:W-:Y:S02]  /*2000*/  IMAD.MOV.U32 R30, RZ, RZ, R8 ;  /* 0x000000ffff1e7224 */ /* 0x000fe400078e0008 */
[----:B------:R-:W-:Y:S02]  /*2010*/  IMAD.MOV.U32 R23, RZ, RZ, R9 ;  /* 0x000000ffff177224 */ /* 0x000fe400078e0009 */
[----:B------:R-:W-:Y:S02]  /*2020*/  IMAD.MOV.U32 R36, RZ, RZ, R26 ;  /* 0x000000ffff247224 */ /* 0x000fe400078e001a */
[----:B------:R-:W-:-:S07]  /*2030*/  IMAD.MOV.U32 R37, RZ, RZ, R27 ;  /* 0x000000ffff257224 */ /* 0x000fce00078e001b */
.L_x_48:
[----:B------:R-:W-:Y:S02]  /*2040*/  IMAD.MOV.U32 R20, RZ, RZ, R36 ;  /* 0x000000ffff147224 */ /* 0x000fe400078e0024 */
[----:B------:R-:W-:Y:S02]  /*2050*/  IMAD.MOV.U32 R21, RZ, RZ, R37 ;  /* 0x000000ffff157224 */ /* 0x000fe400078e0025 */
[----:B------:R-:W-:Y:S02]  /*2060*/  IMAD.MOV.U32 R18, RZ, RZ, R29 ;  /* 0x000000ffff127224 */ /* 0x000fe400078e001d */
[----:B------:R-:W-:Y:S02]  /*2070*/  IMAD.MOV.U32 R19, RZ, RZ, R28 ;  /* 0x000000ffff137224 */ /* 0x000fe400078e001c */
[----:B------:R-:W2:Y:S04]  /*2080*/  LD.E.64 R20, desc[UR36][R20.64] ;  /* 0x0000002414147980 */ /* 0x000ea8000c101b00 */
[----:B------:R-:W2:Y:S01]  /*2090*/  LD.E.64 R18, desc[UR36][R18.64] ;  /* 0x0000002412127980 */ /* 0x000ea2000c101b00 */
[----:B------:R-:W-:-:S02]  /*20a0*/  IMAD.MOV.U32 R24, RZ, RZ, R30 ;  /* 0x000000ffff187224 */ /* 0x000fc400078e001e */
[----:B------:R-:W-:Y:S01]  /*20b0*/  IMAD.MOV.U32 R25, RZ, RZ, R23 ;  /* 0x000000ffff197224 */ /* 0x000fe200078e0017 */
[----:B--2---:R-:W-:-:S14]  /*20c0*/  DSETP.GEU.AND P2, PT, R20, R18, PT ;  /* 0x000000121400722a */ /* 0x004fdc0003f4e000 */
[----:B------:R-:W-:Y:S01]  /*20d0*/  @!P2 IADD3 R36, P3, PT, R36, 0x8, RZ ;  /* 0x000000082424a810 */ /* 0x000fe20007f7e0ff */
[----:B------:R0:W-:Y:S01]  /*20e0*/  @!P2 STG.E.64 desc[UR36][R24.64], R20 ;  /* 0x000000141800a986 */ /* 0x0001e2000c101b24 */
[----:B------:R-:W-:-:S03]  /*20f0*/  @P2 IADD3 R29, P4, PT, R29, 0x8, RZ ;  /* 0x000000081d1d2810 */ /* 0x000fc60007f9e0ff */
[----:B------:R0:W-:Y:S01]  /*2100*/  @P2 STG.E.64 desc[UR36][R24.64], R18 ;  /* 0x0000001218002986 */ /* 0x0001e2000c101b24 */
[----:B------:R-:W-:Y:S01]  /*2110*/  @!P2 IMAD.X R37, RZ, RZ, R37, P3 ;  /* 0x000000ffff25a224 */ /* 0x000fe200018e0625 */
[----:B------:R-:W-:Y:S01]  /*2120*/  ISETP.NE.U32.AND P3, PT, R29, R26, PT ;  /* 0x0000001a1d00720c */ /* 0x000fe20003f65070 */
[----:B------:R-:W-:Y:S01]  /*2130*/  @P2 IMAD.X R28, RZ, RZ, R28, P4 ;  /* 0x000000ffff1c2224 */ /* 0x000fe200020e061c */
[----:B------:R-:W-:Y:S02]  /*2140*/  ISETP.NE.U32.AND P2, PT, R36, R13, PT ;  /* 0x0000000d2400720c */ /* 0x000fe40003f45070 */
[----:B------:R-:W-:Y:S02]  /*2150*/  IADD3 R30, P4, PT, R24, 0x8, RZ ;  /* 0x00000008181e7810 */ /* 0x000fe40007f9e0ff */
[----:B------:R-:W-:Y:S02]  /*2160*/  ISETP.NE.AND.EX P2, PT, R37, R15, PT, P2 ;  /* 0x0000000f2500720c */ /* 0x000fe40003f45320 */
[----:B------:R-:W-:Y:S01]  /*2170*/  ISETP.NE.AND.EX P3, PT, R28, R27, PT, P3 ;  /* 0x0000001b1c00720c */ /* 0x000fe20003f65330 */
[----:B------:R-:W-:-:S12]  /*2180*/  IMAD.X R23, RZ, RZ, R25, P4 ;  /* 0x000000ffff177224 */ /* 0x000fd800020e0619 */
[----:B0-----:R-:W-:Y:S05]  /*2190*/  @P2 BRA P3, `(.L_x_48) ;  /* 0xfffffffc00a82947 */ /* 0x001fea000183ffff */
.L_x_47:
[----:B------:R-:W-:Y:S05]  /*21a0*/  BSYNC.RECONVERGENT B4 ;  /* 0x0000000000047941 */ /* 0x000fea0003800200 */
.L_x_46:
[----:B------:R-:W-:Y:S01]  /*21b0*/  IADD3 R33, P2, PT, -R29, R26, RZ ;  /* 0x0000001a1d217210 */ /* 0x000fe20007f5e1ff */
[----:B------:R-:W-:Y:S04]  /*21c0*/  BSSY.RECONVERGENT B4, `(.L_x_49) ;  /* 0x000004c000047945 */ /* 0x000fe80003800200 */
[----:B------:R-:W-:-:S05]  /*21d0*/  IMAD.X R38, R27, 0x1, ~R28, P2 ;  /* 0x000000011b267824 */ /* 0x000fca00010e0e1c */
[--C-:B------:R-:W-:Y:S02]  /*21e0*/  SHF.R.S64 R35, R33, 0x3, R38.reuse ;  /* 0x0000000321237819 */ /* 0x100fe40000001026 */
[----:B------:R-:W-:Y:S02]  /*21f0*/  SHF.R.S32.HI R34, RZ, 0x3, R38 ;  /* 0x00000003ff227819 */ /* 0x000fe40000011426 */
[----:B------:R-:W-:-:S04]  /*2200*/  ISETP.GE.U32.AND P2, PT, R35, 0x1, PT ;  /* 0x000000012300780c */ /* 0x000fc80003f46070 */
[----:B------:R-:W-:-:S13]  /*2210*/  ISETP.GE.AND.EX P2, PT, R34, RZ, PT, P2 ;  /* 0x000000ff2200720c */ /* 0x000fda0003f46320 */
[----:B------:R-:W-:Y:S05]  /*2220*/  @!P2 BRA `(.L_x_50) ;  /* 0x000000040014a947 */ /* 0x000fea0003800000 */
[C---:B------:R-:W-:Y:S01]  /*2230*/  LOP3.LUT R26, R35.reuse, 0x3, RZ, 0xc0, !PT ;  /* 0x00000003231a7812 */ /* 0x040fe200078ec0ff */
[----:B------:R-:W-:Y:S01]  /*2240*/  BSSY.RECONVERGENT B5, `(.L_x_51) ;  /* 0x000002d000057945 */ /* 0x000fe20003800200 */
[----:B------:R-:W-:Y:S01]  /*2250*/  ISETP.GE.U32.AND P2, PT, R35, 0x4, PT ;  /* 0x000000042300780c */ /* 0x000fe20003f46070 */
[----:B------:R-:W-:Y:S01]  /*2260*/  IMAD.MOV.U32 R41, RZ, RZ, R30 ;  /* 0x000000ffff297224 */ /* 0x000fe200078e001e */
[----:B------:R-:W-:Y:S01]  /*2270*/  ISETP.NE.U32.AND P3, PT, R26, RZ, PT ;  /* 0x000000ff1a00720c */ /* 0x000fe20003f65070 */
[----:B------:R-:W-:Y:S01]  /*2280*/  IMAD.MOV.U32 R44, RZ, RZ, R23 ;  /* 0x000000ffff2c7224 */ /* 0x000fe200078e0017 */
[----:B------:R-:W-:Y:S01]  /*2290*/  ISETP.GE.U32.AND.EX P2, PT, R34, RZ, PT, P2 ;  /* 0x000000ff2200720c */ /* 0x000fe20003f46120 */
[----:B------:R-:W-:Y:S01]  /*22a0*/  IMAD.MOV.U32 R42, RZ, RZ, R29 ;  /* 0x000000ffff2a7224 */ /* 0x000fe200078e001d */
[----:B------:R-:W-:Y:S01]  /*22b0*/  ISETP.NE.AND.EX P3, PT, RZ, RZ, PT, P3 ;  /* 0x000000ffff00720c */ /* 0x000fe20003f65330 */
[----:B------:R-:W-:Y:S02]  /*22c0*/  IMAD.MOV.U32 R43, RZ, RZ, R28 ;  /* 0x000000ffff2b7224 */ /* 0x000fe400078e001c */
[----:B------:R-:W-:-:S02]  /*22d0*/  IMAD.MOV.U32 R39, RZ, RZ, R35 ;  /* 0x000000ffff277224 */ /* 0x000fc400078e0023 */
[----:B------:R-:W-:-:S08]  /*22e0*/  IMAD.MOV.U32 R40, RZ, RZ, R34 ;  /* 0x000000ffff287224 */ /* 0x000fd000078e0022 */
[----:B------:R-:W-:Y:S05]  /*22f0*/  @!P3 BRA `(.L_x_52) ;  /* 0x000000000084b947 */ /* 0x000fea0003800000 */
[----:B------:R-:W-:Y:S02]  /*2300*/  IMAD.MOV.U32 R18, RZ, RZ, R29 ;  /* 0x000000ffff127224 */ /* 0x000fe400078e001d */
[----:B------:R-:W-:-:S05]  /*2310*/  IMAD.MOV.U32 R19, RZ, RZ, R28 ;  /* 0x000000ffff137224 */ /* 0x000fca00078e001c */
[----:B------:R-:W2:Y:S01]  /*2320*/  LD.E.64 R24, desc[UR36][R18.64] ;  /* 0x0000002412187980 */ /* 0x000ea2000c101b00 */
[----:B------:R-:W-:Y:S01]  /*2330*/  IMAD.MOV.U32 R20, RZ, RZ, R30 ;  /* 0x000000ffff147224 */ /* 0x000fe200078e001e */
[----:B------:R-:W-:Y:S01]  /*2340*/  ISETP.NE.U32.AND P3, PT, R26, 0x1, PT ;  /* 0x000000011a00780c */ /* 0x000fe20003f65070 */
[----:B------:R-:W-:Y:S01]  /*2350*/  IMAD.MOV.U32 R21, RZ, RZ, R23 ;  /* 0x000000ffff157224 */ /* 0x000fe200078e0017 */
[----:B------:R-:W-:Y:S02]  /*2360*/  IADD3 R42, P4, PT, R29, 0x8, RZ ;  /* 0x000000081d2a7810 */ /* 0x000fe40007f9e0ff */
[----:B------:R-:W-:Y:S02]  /*2370*/  ISETP.NE.AND.EX P3, PT, RZ, RZ, PT, P3 ;  /* 0x000000ffff00720c */ /* 0x000fe40003f65330 */
[----:B------:R-:W-:Y:S01]  /*2380*/  IADD3 R41, P5, PT, R30, 0x8, RZ ;  /* 0x000000081e297810 */ /* 0x000fe20007fbe0ff */
[----:B------:R-:W-:Y:S01]  /*2390*/  IMAD.X R43, RZ, RZ, R28, P4 ;  /* 0x000000ffff2b7224 */ /* 0x000fe200020e061c */
[----:B------:R-:W-:-:S03]  /*23a0*/  IADD3 R39, P6, PT, R35, -0x1, RZ ;  /* 0xffffffff23277810 */ /* 0x000fc60007fde0ff */
[----:B------:R-:W-:Y:S01]  /*23b0*/  IMAD.X R44, RZ, RZ, R23, P5 ;  /* 0x000000ffff2c7224 */ /* 0x000fe200028e0617 */
[----:B------:R-:W-:Y:S01]  /*23c0*/  IADD3.X R40, PT, PT, R34, -0x1, RZ, P6, !PT ;  /* 0xffffffff22287810 */ /* 0x000fe200037fe4ff */
[----:B--2---:R0:W-:Y:S04]  /*23d0*/  STG.E.64 desc[UR36][R20.64], R24 ;  /* 0x0000001814007986 */ /* 0x0041e8000c101b24 */
[----:B------:R-:W-:Y:S05]  /*23e0*/  @!P3 BRA `(.L_x_52) ;  /* 0x000000000048b947 */ /* 0x000fea0003800000 */
[----:B0-----:R-:W2:Y:S01]  /*23f0*/  LD.E.64 R24, desc[UR36][R18.64+0x8] ;  /* 0x0000082412187980 */ /* 0x001ea2000c101b00 */
[----:B------:R-:W-:-:S04]  /*2400*/  ISETP.NE.U32.AND P3, PT, R26, 0x2, PT ;  /* 0x000000021a00780c */ /* 0x000fc80003f65070 */
[----:B------:R-:W-:Y:S01]  /*2410*/  ISETP.NE.AND.EX P3, PT, RZ, RZ, PT, P3 ;  /* 0x000000ffff00720c */ /* 0x000fe20003f65330 */
[----:B--2---:R1:W-:-:S12]  /*2420*/  STG.E.64 desc[UR36][R20.64+0x8], R24 ;  /* 0x0000081814007986 */ /* 0x0043d8000c101b24 */
[----:B------:R-:W2:Y:S01]  /*2430*/  @P3 LD.E.64 R26, desc[UR36][R18.64+0x10] ;  /* 0x00001024121a3980 */ /* 0x000ea2000c101b00 */
[C---:B------:R-:W-:Y:S02]  /*2440*/  IADD3 R42, P4, PT, R29.reuse, 0x10, RZ ;  /* 0x000000101d2a7810 */ /* 0x040fe40007f9e0ff */
[C---:B------:R-:W-:Y:S02]  /*2450*/  IADD3 R41, P5, PT, R30.reuse, 0x10, RZ ;  /* 0x000000101e297810 */ /* 0x040fe40007fbe0ff */
[----:B------:R-:W-:Y:S01]  /*2460*/  @P3 IADD3 R42, P6, PT, R29, 0x18, RZ ;  /* 0x000000181d2a3810 */ /* 0x000fe20007fde0ff */
[--C-:B------:R-:W-:Y:S01]  /*2470*/  IMAD.X R43, RZ, RZ, R28.reuse, P4 ;  /* 0x000000ffff2b7224 */ /* 0x100fe200020e061c */
[C---:B------:R-:W-:Y:S01]  /*2480*/  IADD3 R39, P4, PT, R35.reuse, -0x2, RZ ;  /* 0xfffffffe23277810 */ /* 0x040fe20007f9e0ff */
[----:B------:R-:W-:Y:S01]  /*2490*/  IMAD.X R44, RZ, RZ, R23, P5 ;  /* 0x000000ffff2c7224 */ /* 0x000fe200028e0617 */
[----:B------:R-:W-:Y:S01]  /*24a0*/  @P3 IADD3 R41, P5, PT, R30, 0x18, RZ ;  /* 0x000000181e293810 */ /* 0x000fe20007fbe0ff */
[----:B------:R-:W-:Y:S01]  /*24b0*/  @P3 IMAD.X R43, RZ, RZ, R28, P6 ;  /* 0x000000ffff2b3224 */ /* 0x000fe200030e061c */
[----:B------:R-:W-:-:S02]  /*24c0*/  @P3 IADD3 R39, P6, PT, R35, -0x3, RZ ;  /* 0xfffffffd23273810 */ /* 0x000fc40007fde0ff */
[C---:B------:R-:W-:Y:S01]  /*24d0*/  IADD3.X R40, PT, PT, R34.reuse, -0x1, RZ, P4, !PT ;  /* 0xffffffff22287810 */ /* 0x040fe200027fe4ff */
[----:B------:R-:W-:Y:S01]  /*24e0*/  @P3 IMAD.X R44, RZ, RZ, R23, P5 ;  /* 0x000000ffff2c3224 */ /* 0x000fe200028e0617 */
[----:B------:R-:W-:Y:S01]  /*24f0*/  @P3 IADD3.X R40, PT, PT, R34, -0x1, RZ, P6, !PT ;  /* 0xffffffff22283810 */ /* 0x000fe200037fe4ff */
[----:B--2---:R1:W-:Y:S08]  /*2500*/  @P3 STG.E.64 desc[UR36][R20.64+0x10], R26 ;  /* 0x0000101a14003986 */ /* 0x0043f0000c101b24 */
.L_x_52:
[----:B------:R-:W-:Y:S05]  /*2510*/  BSYNC.RECONVERGENT B5 ;  /* 0x0000000000057941 */ /* 0x000fea0003800200 */
.L_x_51:
[----:B------:R-:W-:Y:S05]  /*2520*/  @!P2 BRA `(.L_x_50) ;  /* 0x000000000054a947 */ /* 0x000fea0003800000 */
.L_x_53:
[----:B01----:R-:W-:Y:S02]  /*2530*/  IMAD.MOV.U32 R20, RZ, RZ, R42 ;  /* 0x000000ffff147224 */ /* 0x003fe400078e002a */
[----:B------:R-:W-:-:S05]  /*2540*/  IMAD.MOV.U32 R21, RZ, RZ, R43 ;  /* 0x000000ffff157224 */ /* 0x000fca00078e002b */
[----:B--2---:R-:W2:Y:S01]  /*2550*/  LD.E.64 R24, desc[UR36][R20.64] ;  /* 0x0000002414187980 */ /* 0x004ea2000c101b00 */
[----:B------:R-:W-:Y:S02]  /*2560*/  IMAD.MOV.U32 R18, RZ, RZ, R41 ;  /* 0x000000ffff127224 */ /* 0x000fe400078e0029 */
[----:B------:R-:W-:-:S05]  /*2570*/  IMAD.MOV.U32 R19, RZ, RZ, R44 ;  /* 0x000000ffff137224 */ /* 0x000fca00078e002c */
[----:B--2---:R2:W-:Y:S04]  /*2580*/  STG.E.64 desc[UR36][R18.64], R24 ;  /* 0x0000001812007986 */ /* 0x0045e8000c101b24 */
[----:B------:R-:W3:Y:S04]  /*2590*/  LD.E.64 R26, desc[UR36][R20.64+0x8] ;  /* 0x00000824141a7980 */ /* 0x000ee8000c101b00 */
[----:B---3--:R2:W-:Y:S04]  /*25a0*/  STG.E.64 desc[UR36][R18.64+0x8], R26 ;  /* 0x0000081a12007986 */ /* 0x0085e8000c101b24 */
[----:B------:R-:W3:Y:S04]  /*25b0*/  LD.E.64 R28, desc[UR36][R20.64+0x10] ;  /* 0x00001024141c7980 */ /* 0x000ee8000c101b00 */
[----:B---3--:R2:W-:Y:S04]  /*25c0*/  STG.E.64 desc[UR36][R18.64+0x10], R28 ;  /* 0x0000101c12007986 */ /* 0x0085e8000c101b24 */
[----:B------:R-:W3:Y:S01]  /*25d0*/  LD.E.64 R34, desc[UR36][R20.64+0x18] ;  /* 0x0000182414227980 */ /* 0x000ee2000c101b00 */
[----:B------:R-:W-:-:S02]  /*25e0*/  ISETP.GT.U32.AND P2, PT, R39, 0x4, PT ;  /* 0x000000042700780c */ /* 0x000fc40003f44070 */
[----:B------:R-:W-:Y:S02]  /*25f0*/  IADD3 R42, P3, PT, R20, 0x20, RZ ;  /* 0x00000020142a7810 */ /* 0x000fe40007f7e0ff */
[----:B------:R-:W-:Y:S02]  /*2600*/  ISETP.GT.U32.AND.EX P2, PT, R40, RZ, PT, P2 ;  /* 0x000000ff2800720c */ /* 0x000fe40003f44120 */
[----:B------:R-:W-:Y:S01]  /*2610*/  IADD3 R41, P4, PT, R18, 0x20, RZ ;  /* 0x0000002012297810 */ /* 0x000fe20007f9e0ff */
[----:B------:R-:W-:Y:S01]  /*2620*/  IMAD.X R43, RZ, RZ, R21, P3 ;  /* 0x000000ffff2b7224 */ /* 0x000fe200018e0615 */
[----:B------:R-:W-:-:S03]  /*2630*/  IADD3 R39, P5, PT, R39, -0x4, RZ ;  /* 0xfffffffc27277810 */ /* 0x000fc60007fbe0ff */
[----:B------:R-:W-:Y:S01]  /*2640*/  IMAD.X R44, RZ, RZ, R19, P4 ;  /* 0x000000ffff2c7224 */ /* 0x000fe200020e0613 */
[----:B------:R-:W-:Y:S01]  /*2650*/  IADD3.X R40, PT, PT, R40, -0x1, RZ, P5, !PT ;  /* 0xffffffff28287810 */ /* 0x000fe20002ffe4ff */
[----:B---3--:R2:W-:Y:S04]  /*2660*/  STG.E.64 desc[UR36][R18.64+0x18], R34 ;  /* 0x0000182212007986 */ /* 0x0085e8000c101b24 */
[----:B------:R-:W-:Y:S05]  /*2670*/  @P2 BRA `(.L_x_53) ;  /* 0xfffffffc00ac2947 */ /* 0x000fea000383ffff */
.L_x_50:
[----:B------:R-:W-:Y:S05]  /*2680*/  BSYNC.RECONVERGENT B4 ;  /* 0x0000000000047941 */ /* 0x000fea0003800200 */
.L_x_49:
[----:B------:R-:W-:Y:S01]  /*2690*/  IADD3 R13, P2, PT, -R36, R13, RZ ;  /* 0x0000000d240d7210 */ /* 0x000fe20007f5e1ff */
[----:B------:R-:W-:Y:S04]  /*26a0*/  BSSY.RECONVERGENT B4, `(.L_x_54) ;  /* 0x000004a000047945 */ /* 0x000fe80003800200 */
[----:B--2---:R-:W-:-:S05]  /*26b0*/  IMAD.X R18, R15, 0x1, ~R37, P2 ;  /* 0x000000010f127824 */ /* 0x004fca00010e0e25 */
[--C-:B------:R-:W-:Y:S02]  /*26c0*/  SHF.R.S64 R28, R13, 0x3, R18.reuse ;  /* 0x000000030d1c7819 */ /* 0x100fe40000001012 */
[----:B------:R-:W-:Y:S02]  /*26d0*/  SHF.R.S32.HI R29, RZ, 0x3, R18 ;  /* 0x00000003ff1d7819 */ /* 0x000fe40000011412 */
[----:B------:R-:W-:Y:S02]  /*26e0*/  ISETP.GE.U32.AND P2, PT, R28, 0x1, PT ;  /* 0x000000011c00780c */ /* 0x000fe40003f46070 */
[----:B------:R-:W-:Y:S02]  /*26f0*/  IADD3 R18, P3, PT, R30, R33, RZ ;  /* 0x000000211e127210 */ /* 0x000fe40007f7e0ff */
[----:B------:R-:W-:-:S03]  /*2700*/  ISETP.GE.AND.EX P2, PT, R29, RZ, PT, P2 ;  /* 0x000000ff1d00720c */ /* 0x000fc60003f46320 */
[----:B------:R-:W-:-:S10]  /*2710*/  IMAD.X R19, R23, 0x1, R38, P3 ;  /* 0x0000000117137824 */ /* 0x000fd400018e0626 */
[----:B------:R-:W-:Y:S05]  /*2720*/  @!P2 BRA `(.L_x_55) ;  /* 0x000000040004a947 */ /* 0x000fea0003800000 */
[C---:B01----:R-:W-:Y:S01]  /*2730*/  LOP3.LUT R24, R28.reuse, 0x3, RZ, 0xc0, !PT ;  /* 0x000000031c187812 */ /* 0x043fe200078ec0ff */
        /* <DEDUP_REMOVED lines=12> */
[----:B------:R-:W2:Y:S01]  /*2800*/  LD.E.64 R20, desc[UR36][R36.64] ;  /* 0x0000002424147980 */ /* 0x000ea2000c101b00 */
[----:B------:R-:W-:Y:S02]  /*2810*/  ISETP.NE.U32.AND P3, PT, R24, 0x1, PT ;  /* 0x000000011800780c */ /* 0x000fe40003f65070 */
        /* <DEDUP_REMOVED lines=15> */
[----:B------:R-:W-:Y:S02]  /*2910*/  @P3 IADD3 R23, P6, PT, R36, 0x18, RZ ;  /* 0x0000001824173810 */ /* 0x000fe40007fde0ff */
[----:B------:R-:W-:Y:S01]  /*2920*/  IADD3 R13, P5, PT, R28, -0x2, RZ ;  /* 0xfffffffe1c0d7810 */ /* 0x000fe20007fbe0ff */
[--C-:B------:R-:W-:Y:S01]  /*2930*/  IMAD.X R26, RZ, RZ, R37.reuse, P4 ;  /* 0x000000ffff1a7224 */ /* 0x100fe200020e0625 */
[C---:B------:R-:W-:Y:S01]  /*2940*/  IADD3 R30, P4, PT, R18.reuse, 0x10, RZ ;  /* 0x00000010121e7810 */ /* 0x040fe20007f9e0ff */
[----:B------:R-:W-:Y:S01]  /*2950*/  @P3 IMAD.X R26, RZ, RZ, R37, P6 ;  /* 0x000000ffff1a3224 */ /* 0x000fe200030e0625 */
[----:B------:R-:W-:Y:S02]  /*2960*/  @P3 IADD3 R30, P6, PT, R18, 0x18, RZ ;  /* 0x00000018121e3810 */ /* 0x000fe40007fde0ff */
[----:B------:R-:W-:Y:S01]  /*2970*/  IADD3.X R15, PT, PT, R29, -0x1, RZ, P5, !PT ;  /* 0xffffffff1d0f7810 */ /* 0x000fe20002ffe4ff */
[--C-:B------:R-:W-:Y:S01]  /*2980*/  IMAD.X R27, RZ, RZ, R19.reuse, P4 ;  /* 0x000000ffff1b7224 */ /* 0x100fe200020e0613 */
[----:B------:R-:W-:Y:S01]  /*2990*/  @P3 IADD3 R13, P4, PT, R28, -0x3, RZ ;  /* 0xfffffffd1c0d3810 */ /* 0x000fe20007f9e0ff */
[----:B------:R-:W-:-:S03]  /*29a0*/  @P3 IMAD.X R27, RZ, RZ, R19, P6 ;  /* 0x000000ffff1b3224 */ /* 0x000fc600030e0613 */
[----:B------:R-:W-:Y:S01]  /*29b0*/  @P3 IADD3.X R15, PT, PT, R29, -0x1, RZ, P4, !PT ;  /* 0xffffffff1d0f3810 */ /* 0x000fe200027fe4ff */
[----:B--2---:R1:W-:Y:S08]  /*29c0*/  @P3 STG.E.64 desc[UR36][R18.64+0x10], R24 ;  /* 0x0000101812003986 */ /* 0x0043f0000c101b24 */
.L_x_57:
[----:B------:R-:W-:Y:S05]  /*29d0*/  BSYNC.RECONVERGENT B5 ;  /* 0x0000000000057941 */ /* 0x000fea0003800200 */
.L_x_56:
[----:B------:R-:W-:Y:S05]  /*29e0*/  @!P2 BRA `(.L_x_55) ;  /* 0x000000000054a947 */ /* 0x000fea0003800000 */
.L_x_58:
[----:B01----:R-:W-:Y:S02]  /*29f0*/  IMAD.MOV.U32 R20, RZ, RZ, R23 ;  /* 0x000000ffff147224 */ /* 0x003fe400078e0017 */
[----:B------:R-:W-:-:S05]  /*2a00*/  IMAD.MOV.U32 R21, RZ, RZ, R26 ;  /* 0x000000ffff157224 */ /* 0x000fca00078e001a */
[----:B--2---:R-:W2:Y:S01]  /*2a10*/  LD.E.64 R24, desc[UR36][R20.64] ;  /* 0x0000002414187980 */ /* 0x004ea2000c101b00 */
[----:B------:R-:W-:Y:S02]  /*2a20*/  IMAD.MOV.U32 R18, RZ, RZ, R30 ;  /* 0x000000ffff127224 */ /* 0x000fe400078e001e */
[----:B------:R-:W-:-:S05]  /*2a30*/  IMAD.MOV.U32 R19, RZ, RZ, R27 ;  /* 0x000000ffff137224 */ /* 0x000fca00078e001b */
[----:B--2---:R-:W-:Y:S04]  /*2a40*/  STG.E.64 desc[UR36][R18.64], R24 ;  /* 0x0000001812007986 */ /* 0x004fe8000c101b24 */
[----:B------:R-:W2:Y:S04]  /*2a50*/  LD.E.64 R26, desc[UR36][R20.64+0x8] ;  /* 0x00000824141a7980 */ /* 0x000ea8000c101b00 */
[----:B--2---:R0:W-:Y:S04]  /*2a60*/  STG.E.64 desc[UR36][R18.64+0x8], R26 ;  /* 0x0000081a12007986 */ /* 0x0041e8000c101b24 */
[----:B------:R-:W2:Y:S04]  /*2a70*/  LD.E.64 R28, desc[UR36][R20.64+0x10] ;  /* 0x00001024141c7980 */ /* 0x000ea8000c101b00 */
[----:B--2---:R2:W-:Y:S04]  /*2a80*/  STG.E.64 desc[UR36][R18.64+0x10], R28 ;  /* 0x0000101c12007986 */ /* 0x0045e8000c101b24 */
[----:B------:R-:W3:Y:S01]  /*2a90*/  LD.E.64 R34, desc[UR36][R20.64+0x18] ;  /* 0x0000182414227980 */ /* 0x000ee2000c101b00 */
[----:B------:R-:W-:-:S02]  /*2aa0*/  ISETP.GT.U32.AND P2, PT, R13, 0x4, PT ;  /* 0x000000040d00780c */ /* 0x000fc40003f44070 */
[----:B------:R-:W-:Y:S02]  /*2ab0*/  IADD3 R23, P3, PT, R20, 0x20, RZ ;  /* 0x0000002014177810 */ /* 0x000fe40007f7e0ff */
[----:B------:R-:W-:Y:S02]  /*2ac0*/  ISETP.GT.U32.AND.EX P2, PT, R15, RZ, PT, P2 ;  /* 0x000000ff0f00720c */ /* 0x000fe40003f44120 */
[----:B------:R-:W-:Y:S01]  /*2ad0*/  IADD3 R30, P4, PT, R18, 0x20, RZ ;  /* 0x00000020121e7810 */ /* 0x000fe20007f9e0ff */
[----:B0-----:R-:W-:Y:S01]  /*2ae0*/  IMAD.X R26, RZ, RZ, R21, P3 ;  /* 0x000000ffff1a7224 */ /* 0x001fe200018e0615 */
[----:B------:R-:W-:-:S03]  /*2af0*/  IADD3 R13, P5, PT, R13, -0x4, RZ ;  /* 0xfffffffc0d0d7810 */ /* 0x000fc60007fbe0ff */
[----:B------:R-:W-:Y:S01]  /*2b00*/  IMAD.X R27, RZ, RZ, R19, P4 ;  /* 0x000000ffff1b7224 */ /* 0x000fe200020e0613 */
[----:B------:R-:W-:Y:S01]  /*2b10*/  IADD3.X R15, PT, PT, R15, -0x1, RZ, P5, !PT ;  /* 0xffffffff0f0f7810 */ /* 0x000fe20002ffe4ff */
[----:B---3--:R2:W-:Y:S04]  /*2b20*/  STG.E.64 desc[UR36][R18.64+0x18], R34 ;  /* 0x0000182212007986 */ /* 0x0085e8000c101b24 */
[----:B------:R-:W-:Y:S05]  /*2b30*/  @P2 BRA `(.L_x_58) ;  /* 0xfffffffc00ac2947 */ /* 0x000fea000383ffff */
.L_x_55:
[----:B------:R-:W-:Y:S05]  /*2b40*/  BSYNC.RECONVERGENT B4 ;  /* 0x0000000000047941 */ /* 0x000fea0003800200 */
.L_x_54:
[----:B--2---:R-:W-:Y:S02]  /*2b50*/  IADD3 R29, P2, PT, R11, R10, RZ ;  /* 0x0000000a0b1d7210 */ /* 0x004fe40007f5e0ff */
[----:B------:R-:W-:-:S03]  /*2b60*/  IADD3 R8, P3, PT, R8, R7, RZ ;  /* 0x0000000708087210 */ /* 0x000fc60007f7e0ff */
[----:B------:R-:W-:Y:S01]  /*2b70*/  IMAD.X R28, R14, 0x1, R12, P2 ;  /* 0x000000010e1c7824 */ /* 0x000fe200010e060c */
[----:B------:R-:W-:Y:S01]  /*2b80*/  IADD3 RZ, P2, PT, R29, -R32, RZ ;  /* 0x800000201dff7210 */ /* 0x000fe20007f5e0ff */
[----:B------:R-:W-:-:S04]  /*2b90*/  IMAD.X R9, R9, 0x1, R6, P3 ;  /* 0x0000000109097824 */ /* 0x000fc800018e0606 */
[----:B------:R-:W-:-:S05]  /*2ba0*/  IMAD.X R10, R28, 0x1, ~R31, P2 ;  /* 0x000000011c0a7824 */ /* 0x000fca00010e0e1f */
[----:B------:R-:W-:-:S13]  /*2bb0*/  ISETP.GE.AND P2, PT, R10, RZ, PT ;  /* 0x000000ff0a00720c */ /* 0x000fda0003f46270 */
[----:B------:R-:W-:Y:S05]  /*2bc0*/  @!P2 BRA `(.L_x_59) ;  /* 0xfffffff000a4a947 */ /* 0x000fea000383ffff */
.L_x_45:
[----:B------:R-:W-:Y:S05]  /*2bd0*/  BSYNC.RECONVERGENT B2 ;  /* 0x0000000000027941 */ /* 0x000fea0003800200 */
.L_x_44:
[C---:B------:R-:W-:Y:S01]  /*2be0*/  SHF.L.U64.HI R0, R3.reuse, 0x1, R0 ;  /* 0x0000000103007819 */ /* 0x040fe20000010200 */
[----:B------:R-:W-:-:S05]  /*2bf0*/  IMAD.SHL.U32 R3, R3, 0x2, RZ ;  /* 0x0000000203037824 */ /* 0x000fca00078e00ff */
[----:B------:R-:W-:-:S04]  /*2c00*/  ISETP.GE.U32.AND P2, PT, R3, R2, PT ;  /* 0x000000020300720c */ /* 0x000fc80003f46070 */
[----:B------:R-:W-:-:S13]  /*2c10*/  ISETP.GE.AND.EX P2, PT, R0, R22, PT, P2 ;  /* 0x000000160000720c */ /* 0x000fda0003f46320 */
[----:B------:R-:W-:Y:S05]  /*2c20*/  @!P2 BRA `(.L_x_60) ;  /* 0xfffffff00060a947 */ /* 0x000fea000383ffff */
[----:B------:R-:W-:Y:S05]  /*2c30*/  BSYNC.RECONVERGENT B3 ;  /* 0x0000000000037941 */ /* 0x000fea0003800200 */
.L_x_43:
[----:B------:R-:W-:Y:S05]  /*2c40*/  BRA `(.L_x_61) ;  /* 0x0000001c00bc7947 */ /* 0x000fea0003800000 */
.L_x_42:
[----:B------:R-:W-:Y:S01]  /*2c50*/  PLOP3.LUT P1, PT, PT, PT, PT, 0x8, 0x80 ;  /* 0x000000000080781c */ /* 0x000fe20003f2e170 */
[----:B------:R-:W-:Y:S02]  /*2c60*/  IMAD.MOV.U32 R30, RZ, RZ, 0x20 ;  /* 0x00000020ff1e7424 */ /* 0x000fe400078e00ff */
[----:B------:R-:W-:-:S10]  /*2c70*/  IMAD.MOV.U32 R23, RZ, RZ, RZ ;  /* 0x000000ffff177224 */ /* 0x000fd400078e00ff */
.L_x_94:
[----:B------:R-:W-:Y:S01]  /*2c80*/  BSSY.RECONVERGENT B3, `(.L_x_62) ;  /* 0x00001e5000037945 */ /* 0x000fe20003800200 */
[----:B------:R-:W-:-:S03]  /*2c90*/  PLOP3.LUT P0, PT, P1, PT, PT, 0x80, 0x8 ;  /* 0x000000000008781c */ /* 0x000fc60000f0f070 */
[----:B01----:R-:W-:Y:S10]  /*2ca0*/  @P1 BRA `(.L_x_63) ;  /* 0x0000001000181947 */ /* 0x003ff40003800000 */
[----:B------:R-:W-:Y:S01]  /*2cb0*/  BSSY.RECONVERGENT B2, `(.L_x_64) ;  /* 0x0000104000027945 */ /* 0x000fe20003800200 */
[--C-:B------:R-:W-:Y:S02]  /*2cc0*/  IMAD.MOV.U32 R21, RZ, RZ, R16.reuse ;  /* 0x000000ffff157224 */ /* 0x100fe400078e0010 */
[--C-:B------:R-:W-:Y:S02]  /*2cd0*/  IMAD.MOV.U32 R20, RZ, RZ, R17.reuse ;  /* 0x000000ffff147224 */ /* 0x100fe400078e0011 */
[----:B------:R-:W-:Y:S02]  /*2ce0*/  IMAD.MOV.U32 R14, RZ, RZ, R16 ;  /* 0x000000ffff0e7224 */ /* 0x000fe400078e0010 */
[----:B------:R-:W-:Y:S02]  /*2cf0*/  IMAD.MOV.U32 R15, RZ, RZ, R17 ;  /* 0x000000ffff0f7224 */ /* 0x000fe400078e0011 */
[----:B------:R-:W-:Y:S02]  /*2d00*/  IMAD.MOV.U32 R13, RZ, RZ, R4 ;  /* 0x000000ffff0d7224 */ /* 0x000fe400078e0004 */
[----:B------:R-:W-:-:S07]  /*2d10*/  IMAD.MOV.U32 R12, RZ, RZ, R5 ;  /* 0x000000ffff0c7224 */ /* 0x000fce00078e0005 */
.L_x_78:
[----:B------:R-:W1:Y:S01]  /*2d20*/  LDC R11, c[0x0][0x388] ;  /* 0x0000e200ff0b7b82 */ /* 0x000e620000000800 */
[C---:B------:R-:W-:Y:S01]  /*2d30*/  IMAD.SHL.U32 R0, R30.reuse, 0x8, RZ ;  /* 0x000000081e007824 */ /* 0x040fe200078e00ff */
[----:B--2---:R-:W-:Y:S01]  /*2d40*/  SHF.L.U64.HI R26, R30, 0x3, R23 ;  /* 0x000000031e1a7819 */ /* 0x004fe20000010217 */
[----:B------:R-:W-:Y:S01]  /*2d50*/  BSSY.RECONVERGENT B4, `(.L_x_65) ;  /* 0x0000045000047945 */ /* 0x000fe20003800200 */
[----:B------:R-:W-:Y:S02]  /*2d60*/  IMAD.MOV.U32 R45, RZ, RZ, R12 ;  /* 0x000000ffff2d7224 */ /* 0x000fe400078e000c */
[----:B------:R-:W-:-:S05]  /*2d70*/  IADD3 R10, P1, PT, R0, R14, RZ ;  /* 0x0000000e000a7210 */ /* 0x000fca0007f3e0ff */
[----:B------:R-:W-:Y:S02]  /*2d80*/  IMAD.X R9, R26, 0x1, R15, P1 ;  /* 0x000000011a097824 */ /* 0x000fe400008e060f */
[----:B-1----:R-:W-:-:S04]  /*2d90*/  IMAD.WIDE R24, R11, 0x8, R16 ;  /* 0x000000080b187825 */ /* 0x002fc800078e0210 */
[----:B------:R-:W-:Y:S01]  /*2da0*/  IMAD.WIDE R6, R11, 0x8, R16 ;  /* 0x000000080b067825 */ /* 0x000fe200078e0210 */
[----:B------:R-:W-:-:S04]  /*2db0*/  ISETP.LT.U32.AND P1, PT, R10, R24, PT ;  /* 0x000000180a00720c */ /* 0x000fc80003f21070 */
[CC--:B------:R-:W-:Y:S02]  /*2dc0*/  ISETP.LT.U32.AND.EX P1, PT, R9.reuse, R25.reuse, PT, P1 ;  /* 0x000000190900720c */ /* 0x0c0fe40003f21110 */
[C---:B------:R-:W-:Y:S02]  /*2dd0*/  ISETP.GE.U32.AND P4, PT, R10.reuse, R6, PT ;  /* 0x000000060a00720c */ /* 0x040fe40003f86070 */
[----:B------:R-:W-:Y:S02]  /*2de0*/  SEL R36, R10, R24, P1 ;  /* 0x000000180a247207 */ /* 0x000fe40000800000 */
[----:B------:R-:W-:Y:S02]  /*2df0*/  SEL R37, R9, R25, P1 ;  /* 0x0000001909257207 */ /* 0x000fe40000800000 */
[----:B------:R-:W-:Y:S02]  /*2e00*/  IADD3 R3, P3, PT, R36, R0, RZ ;  /* 0x0000000024037210 */ /* 0x000fe40007f7e0ff */
[----:B------:R-:W-:-:S02]  /*2e10*/  ISETP.GE.U32.AND P1, PT, R10, R24, PT ;  /* 0x000000180a00720c */ /* 0x000fc40003f26070 */
[----:B------:R-:W-:Y:S01]  /*2e20*/  ISETP.LT.U32.AND P2, PT, R3, R24, PT ;  /* 0x000000180300720c */ /* 0x000fe20003f41070 */
[----:B------:R-:W-:Y:S01]  /*2e30*/  IMAD.X R27, R37, 0x1, R26, P3 ;  /* 0x00000001251b7824 */ /* 0x000fe200018e061a */
[----:B------:R-:W-:-:S04]  /*2e40*/  ISETP.GE.U32.AND.EX P1, PT, R9, R25, PT, P1 ;  /* 0x000000190900720c */ /* 0x000fc80003f26110 */
[----:B------:R-:W-:-:S04]  /*2e50*/  ISETP.LT.U32.AND.EX P2, PT, R27, R25, PT, P2 ;  /* 0x000000191b00720c */ /* 0x000fc80003f41120 */
[----:B------:R-:W-:Y:S02]  /*2e60*/  SEL R8, R3, R24, P2 ;  /* 0x0000001803087207 */ /* 0x000fe40001000000 */
[----:B------:R-:W-:Y:S02]  /*2e70*/  SEL R6, R27, R25, P2 ;  /* 0x000000191b067207 */ /* 0x000fe40001000000 */
[----:B------:R-:W-:Y:S02]  /*2e80*/  ISETP.NE.U32.AND P3, PT, R36, R8, PT ;  /* 0x000000082400720c */ /* 0x000fe40003f65070 */
[----:B------:R-:W-:Y:S02]  /*2e90*/  ISETP.GE.U32.AND.EX P2, PT, R9, R7, PT, P4 ;  /* 0x000000070900720c */ /* 0x000fe40003f46140 */
[----:B------:R-:W-:Y:S02]  /*2ea0*/  ISETP.EQ.U32.AND P4, PT, R14, R36, PT ;  /* 0x000000240e00720c */ /* 0x000fe40003f82070 */
[----:B------:R-:W-:-:S02]  /*2eb0*/  ISETP.NE.AND.EX P3, PT, R37, R6, PT, P3 ;  /* 0x000000062500720c */ /* 0x000fc40003f65330 */
[----:B------:R-:W-:Y:S01]  /*2ec0*/  IADD3 R7, P5, PT, R0, R21, RZ ;  /* 0x0000001500077210 */ /* 0x000fe20007fbe0ff */
[----:B------:R-:W-:Y:S01]  /*2ed0*/  IMAD.MOV.U32 R0, RZ, RZ, R13 ;  /* 0x000000ffff007224 */ /* 0x000fe200078e000d */
[----:B------:R-:W-:Y:S02]  /*2ee0*/  ISETP.EQ.OR.EX P3, PT, R15, R37, !P3, P4 ;  /* 0x000000250f00720c */ /* 0x000fe40005f62740 */
[CC--:B0-----:R-:W-:Y:S01]  /*2ef0*/  SEL R35, R7.reuse, R18.reuse, !P1 ;  /* 0x0000001207237207 */ /* 0x0c1fe20004800000 */
[----:B------:R-:W-:Y:S01]  /*2f00*/  IMAD.X R3, R26, 0x1, R20, P5 ;  /* 0x000000011a037824 */ /* 0x000fe200028e0614 */
[----:B------:R-:W-:-:S04]  /*2f10*/  SEL R34, R7, R18, !P2 ;  /* 0x0000001207227207 */ /* 0x000fc80005000000 */
[CC--:B------:R-:W-:Y:S02]  /*2f20*/  SEL R38, R3.reuse, R19.reuse, !P1 ;  /* 0x0000001303267207 */ /* 0x0c0fe40004800000 */
[----:B------:R-:W-:-:S03]  /*2f30*/  SEL R33, R3, R19, !P2 ;  /* 0x0000001303217207 */ /* 0x000fc60005000000 */
[----:B------:R-:W-:Y:S05]  /*2f40*/  @P3 BRA `(.L_x_66) ;  /* 0x0000000000943947 */ /* 0x000fea0003800000 */
[----:B------:R-:W-:Y:S02]  /*2f50*/  IMAD.MOV.U32 R39, RZ, RZ, R36 ;  /* 0x000000ffff277224 */ /* 0x000fe400078e0024 */
[----:B------:R-:W-:Y:S02]  /*2f60*/  IMAD.MOV.U32 R41, RZ, RZ, R37 ;  /* 0x000000ffff297224 */ /* 0x000fe400078e0025 */
[----:B------:R-:W-:Y:S02]  /*2f70*/  IMAD.MOV.U32 R40, RZ, RZ, R14 ;  /* 0x000000ffff287224 */ /* 0x000fe400078e000e */
[----:B------:R-:W-:Y:S02]  /*2f80*/  IMAD.MOV.U32 R42, RZ, RZ, R15 ;  /* 0x000000ffff2a7224 */ /* 0x000fe400078e000f */
[----:B------:R-:W-:Y:S02]  /*2f90*/  IMAD.MOV.U32 R0, RZ, RZ, R13 ;  /* 0x000000ffff007224 */ /* 0x000fe400078e000d */
[----:B------:R-:W-:-:S07]  /*2fa0*/  IMAD.MOV.U32 R45, RZ, RZ, R12 ;  /* 0x000000ffff2d7224 */ /* 0x000fce00078e000c */
.L_x_67:
[----:B------:R-:W2:Y:S04]  /*2fb0*/  LDG.E.64 R26, desc[UR36][R36.64] ;  /* 0x00000024241a7981 */ /* 0x000ea8000c1e1b00 */
[----:B------:R-:W2:Y:S01]  /*2fc0*/  LDG.E.64 R24, desc[UR36][R14.64] ;  /* 0x000000240e187981 */ /* 0x000ea2000c1e1b00 */
[----:B------:R-:W-:-:S03]  /*2fd0*/  IMAD.WIDE R28, R11, 0x8, R16 ;  /* 0x000000080b1c7825 */ /* 0x000fc600078e0210 */
[----:B------:R-:W-:-:S04]  /*2fe0*/  ISETP.LT.U32.AND P1, PT, R10, R28, PT ;  /* 0x0000001c0a00720c */ /* 0x000fc80003f21070 */
[----:B------:R-:W-:-:S04]  /*2ff0*/  ISETP.LT.U32.AND.EX P1, PT, R9, R29, PT, P1 ;  /* 0x0000001d0900720c */ /* 0x000fc80003f21110 */
[----:B------:R-:W-:Y:S01]  /*3000*/  SEL R43, R10, R28, P1 ;  /* 0x0000001c0a2b7207 */ /* 0x000fe20000800000 */
[----:B------:R-:W-:Y:S01]  /*3010*/  IMAD.MOV.U32 R28, RZ, RZ, R0 ;  /* 0x000000ffff1c7224 */ /* 0x000fe200078e0000 */
[----:B------:R-:W-:Y:S01]  /*3020*/  SEL R44, R9, R29, P1 ;  /* 0x0000001d092c7207 */ /* 0x000fe20000800000 */
[----:B------:R-:W-:-:S03]  /*3030*/  IMAD.MOV.U32 R29, RZ, RZ, R45 ;  /* 0x000000ffff1d7224 */ /* 0x000fc600078e002d */
[----:B------:R-:W-:-:S05]  /*3040*/  IADD3 R0, P6, PT, R28, 0x8, RZ ;  /* 0x000000081c007810 */ /* 0x000fca0007fde0ff */
[----:B------:R-:W-:Y:S01]  /*3050*/  IMAD.X R45, RZ, RZ, R29, P6 ;  /* 0x000000ffff2d7224 */ /* 0x000fe200030e061d */
[----:B--2---:R-:W-:-:S14]  /*3060*/  DSETP.GEU.AND P4, PT, R26, R24, PT ;  /* 0x000000181a00722a */ /* 0x004fdc0003f8e000 */
[----:B------:R-:W-:Y:S01]  /*3070*/  @P4 IADD3 R40, P2, PT, R40, 0x8, RZ ;  /* 0x0000000828284810 */ /* 0x000fe20007f5e0ff */
[----:B------:R0:W-:Y:S01]  /*3080*/  @!P4 ST.E.64 desc[UR36][R28.64], R26 ;  /* 0x0000001a1c00c985 */ /* 0x0001e2000c101b24 */
[----:B------:R-:W-:Y:S02]  /*3090*/  @!P4 IADD3 R36, P5, PT, R36, 0x8, RZ ;  /* 0x000000082424c810 */ /* 0x000fe40007fbe0ff */
[----:B------:R-:W-:Y:S01]  /*30a0*/  ISETP.NE.U32.AND P1, PT, R40, R43, PT ;  /* 0x0000002b2800720c */ /* 0x000fe20003f25070 */
[----:B------:R-:W-:Y:S01]  /*30b0*/  @P4 IMAD.X R42, RZ, RZ, R42, P2 ;  /* 0x000000ffff2a4224 */ /* 0x000fe200010e062a */
[----:B------:R-:W-:Y:S01]  /*30c0*/  @!P4 IADD3 R39, P2, PT, R39, 0x8, RZ ;  /* 0x000000082727c810 */ /* 0x000fe20007f5e0ff */
[----:B------:R0:W-:Y:S01]  /*30d0*/  @P4 ST.E.64 desc[UR36][R28.64], R24 ;  /* 0x000000181c004985 */ /* 0x0001e2000c101b24 */
[----:B------:R-:W-:Y:S01]  /*30e0*/  @!P4 IADD3 R35, P3, PT, R35, 0x8, RZ ;  /* 0x000000082323c810 */ /* 0x000fe20007f7e0ff */
[----:B------:R-:W-:Y:S01]  /*30f0*/  @!P4 IMAD.X R37, RZ, RZ, R37, P5 ;  /* 0x000000ffff25c224 */ /* 0x000fe200028e0625 */
[----:B------:R-:W-:Y:S01]  /*3100*/  ISETP.NE.AND.EX P1, PT, R42, R44, PT, P1 ;  /* 0x0000002c2a00720c */ /* 0x000fe20003f25310 */
[----:B------:R-:W-:Y:S01]  /*3110*/  @!P4 IMAD.X R41, RZ, RZ, R41, P2 ;  /* 0x000000ffff29c224 */ /* 0x000fe200010e0629 */
[----:B------:R-:W-:Y:S01]  /*3120*/  ISETP.NE.U32.AND P2, PT, R39, R8, PT ;  /* 0x000000082700720c */ /* 0x000fe20003f45070 */
[----:B------:R-:W-:Y:S01]  /*3130*/  @!P4 IMAD.X R38, RZ, RZ, R38, P3 ;  /* 0x000000ffff26c224 */ /* 0x000fe200018e0626 */
[----:B------:R-:W-:-:S02]  /*3140*/  @P4 IADD3 R14, P5, PT, R14, 0x8, RZ ;  /* 0x000000080e0e4810 */ /* 0x000fc40007fbe0ff */
[----:B------:R-:W-:Y:S02]  /*3150*/  ISETP.NE.AND.EX P2, PT, R41, R6, PT, P2 ;  /* 0x000000062900720c */ /* 0x000fe40003f45320 */
[----:B------:R-:W-:Y:S01]  /*3160*/  @P4 IADD3 R21, P3, PT, R21, 0x8, RZ ;  /* 0x0000000815154810 */ /* 0x000fe20007f7e0ff */
[----:B------:R-:W-:-:S04]  /*3170*/  @P4 IMAD.X R15, RZ, RZ, R15, P5 ;  /* 0x000000ffff0f4224 */ /* 0x000fc800028e060f */
[----:B------:R-:W-:-:S06]  /*3180*/  @P4 IMAD.X R20, RZ, RZ, R20, P3 ;  /* 0x000000ffff144224 */ /* 0x000fcc00018e0614 */
[----:B0-----:R-:W-:Y:S05]  /*3190*/  @P2 BRA P1, `(.L_x_67) ;  /* 0xfffffffc00842947 */ /* 0x001fea000083ffff */
.L_x_66:
[----:B------:R-:W-:Y:S05]  /*31a0*/  BSYNC.RECONVERGENT B4 ;  /* 0x0000000000047941 */ /* 0x000fea0003800200 */
.L_x_65:
        /* <DEDUP_REMOVED lines=8> */
[----:B------:R-:W-:Y:S01]  /*3230*/  LOP3.LUT R24, R33, 0x3, RZ, 0xc0, !PT ;  /* 0x0000000321187812 */ /* 0x000fe200078ec0ff */
[----:B------:R-:W-:Y:S01]  /*3240*/  BSSY.RECONVERGENT B5, `(.L_x_70) ;  /* 0x000002b000057945 */ /* 0x000fe20003800200 */
[----:B------:R-:W-:Y:S01]  /*3250*/  SHF.R.S64 R8, R39, 0x3, R6 ;  /* 0x0000000327087819 */ /* 0x000fe20000001006 */
[----:B------:R-:W-:Y:S01]  /*3260*/  IMAD.MOV.U32 R34, RZ, RZ, R0 ;  /* 0x000000ffff227224 */ /* 0x000fe200078e0000 */
[----:B------:R-:W-:Y:S01]  /*3270*/  ISETP.NE.U32.AND P2, PT, R24, RZ, PT ;  /* 0x000000ff1800720c */ /* 0x000fe20003f45070 */
[----:B------:R-:W-:Y:S01]  /*3280*/  IMAD.MOV.U32 R29, RZ, RZ, R45 ;  /* 0x000000ffff1d7224 */ /* 0x000fe200078e002d */
[----:B------:R-:W-:Y:S01]  /*3290*/  ISETP.GE.U32.AND P1, PT, R8, 0x4, PT ;  /* 0x000000040800780c */ /* 0x000fe20003f26070 */
[----:B------:R-:W-:Y:S01]  /*32a0*/  IMAD.MOV.U32 R42, RZ, RZ, R14 ;  /* 0x000000ffff2a7224 */ /* 0x000fe200078e000e */
[----:B------:R-:W-:Y:S01]  /*32b0*/  ISETP.NE.AND.EX P2, PT, RZ, RZ, PT, P2 ;  /* 0x000000ffff00720c */ /* 0x000fe20003f45320 */
[----:B------:R-:W-:Y:S01]  /*32c0*/  IMAD.MOV.U32 R43, RZ, RZ, R15 ;  /* 0x000000ffff2b7224 */ /* 0x000fe200078e000f */
[----:B------:R-:W-:Y:S01]  /*32d0*/  ISETP.GE.U32.AND.EX P1, PT, R26, RZ, PT, P1 ;  /* 0x000000ff1a00720c */ /* 0x000fe20003f26110 */
[----:B------:R-:W-:-:S10]  /*32e0*/  IMAD.MOV.U32 R8, RZ, RZ, R26 ;  /* 0x000000ffff087224 */ /* 0x000fd400078e001a */
[----:B------:R-:W-:Y:S05]  /*32f0*/  @!P2 BRA `(.L_x_71) ;  /* 0x00000000007ca947 */ /* 0x000fea0003800000 */
[----:B------:R-:W2:Y:S01]  /*3300*/  LDG.E.64 R20, desc[UR36][R14.64] ;  /* 0x000000240e147981 */ /* 0x000ea2000c1e1b00 */
[----:B------:R-:W-:Y:S01]  /*3310*/  IMAD.MOV.U32 R44, RZ, RZ, R0 ;  /* 0x000000ffff2c7224 */ /* 0x000fe200078e0000 */
        /* <DEDUP_REMOVED lines=8> */
[----:B--2---:R0:W-:Y:S04]  /*33a0*/  ST.E.64 desc[UR36][R44.64], R20 ;  /* 0x000000142c007985 */ /* 0x0041e8000c101b24 */
[----:B------:R-:W-:Y:S05]  /*33b0*/  @!P2 BRA `(.L_x_71) ;  /* 0x00000000004ca947 */ /* 0x000fea0003800000 */
[----:B0-----:R-:W2:Y:S01]  /*33c0*/  LDG.E.64 R20, desc[UR36][R14.64+0x8] ;  /* 0x000008240e147981 */ /* 0x001ea2000c1e1b00 */
[----:B------:R-:W-:-:S04]  /*33d0*/  ISETP.NE.U32.AND P2, PT, R24, 0x2, PT ;  /* 0x000000021800780c */ /* 0x000fc80003f45070 */
[----:B------:R-:W-:Y:S01]  /*33e0*/  ISETP.NE.AND.EX P2, PT, RZ, RZ, PT, P2 ;  /* 0x000000ffff00720c */ /* 0x000fe20003f45320 */
[----:B--2---:R1:W-:-:S12]  /*33f0*/  ST.E.64 desc[UR36][R44.64+0x8], R20 ;  /* 0x000008142c007985 */ /* 0x0043d8000c101b24 */
[----:B------:R-:W2:Y:S01]  /*3400*/  @P2 LDG.E.64 R24, desc[UR36][R14.64+0x10] ;  /* 0x000010240e182981 */ /* 0x000ea2000c1e1b00 */
[----:B------:R-:W-:Y:S02]  /*3410*/  IADD3 R34, P4, PT, R0, 0x10, RZ ;  /* 0x0000001000227810 */ /* 0x000fe40007f9e0ff */
[C---:B------:R-:W-:Y:S02]  /*3420*/  IADD3 R42, P6, PT, R14.reuse, 0x10, RZ ;  /* 0x000000100e2a7810 */ /* 0x040fe40007fde0ff */
[----:B------:R-:W-:Y:S01]  /*3430*/  SHF.R.S64 R8, R39, 0x3, R6 ;  /* 0x0000000327087819 */ /* 0x000fe20000001006 */
[----:B------:R-:W-:Y:S01]  /*3440*/  IMAD.X R29, RZ, RZ, R45, P4 ;  /* 0x000000ffff1d7224 */ /* 0x000fe200020e062d */
[----:B------:R-:W-:Y:S01]  /*3450*/  @P2 IADD3 R42, P5, PT, R14, 0x18, RZ ;  /* 0x000000180e2a2810 */ /* 0x000fe20007fbe0ff */
[--C-:B------:R-:W-:Y:S01]  /*3460*/  IMAD.X R43, RZ, RZ, R15.reuse, P6 ;  /* 0x000000ffff2b7224 */ /* 0x100fe200030e060f */
[----:B------:R-:W-:Y:S02]  /*3470*/  IADD3 R33, P3, PT, R8, -0x2, RZ ;  /* 0xfffffffe08217810 */ /* 0x000fe40007f7e0ff */
[----:B------:R-:W-:Y:S01]  /*3480*/  @P2 IADD3 R34, P4, PT, R0, 0x18, RZ ;  /* 0x0000001800222810 */ /* 0x000fe20007f9e0ff */
[----:B------:R-:W-:Y:S01]  /*3490*/  @P2 IMAD.X R43, RZ, RZ, R15, P5 ;  /* 0x000000ffff2b2224 */ /* 0x000fe200028e060f */
[----:B------:R-:W-:-:S02]  /*34a0*/  @P2 IADD3 R33, P6, PT, R8, -0x3, RZ ;  /* 0xfffffffd08212810 */ /* 0x000fc40007fde0ff */
[C---:B------:R-:W-:Y:S01]  /*34b0*/  IADD3.X R8, PT, PT, R26.reuse, -0x1, RZ, P3, !PT ;  /* 0xffffffff1a087810 */ /* 0x040fe20001ffe4ff */
[----:B------:R-:W-:Y:S01]  /*34c0*/  @P2 IMAD.X R29, RZ, RZ, R45, P4 ;  /* 0x000000ffff1d2224 */ /* 0x000fe200020e062d */
[----:B------:R-:W-:Y:S01]  /*34d0*/  @P2 IADD3.X R8, PT, PT, R26, -0x1, RZ, P6, !PT ;  /* 0xffffffff1a082810 */ /* 0x000fe200037fe4ff */
[----:B--2---:R1:W-:Y:S08]  /*34e0*/  @P2 ST.E.64 desc[UR36][R44.64+0x10], R24 ;  /* 0x000010182c002985 */ /* 0x0043f0000c101b24 */
.L_x_71:
[----:B------:R-:W-:Y:S05]  /*34f0*/  BSYNC.RECONVERGENT B5 ;  /* 0x0000000000057941 */ /* 0x000fea0003800200 */
.L_x_70:
[----:B------:R-:W-:Y:S05]  /*3500*/  @!P1 BRA `(.L_x_69) ;  /* 0x0000000000549947 */ /* 0x000fea0003800000 */
.L_x_72:
[----:B------:R-:W-:Y:S02]  /*3510*/  IMAD.MOV.U32 R14, RZ, RZ, R42 ;  /* 0x000000ffff0e7224 */ /* 0x000fe400078e002a */
[----:B------:R-:W-:-:S05]  /*3520*/  IMAD.MOV.U32 R15, RZ, RZ, R43 ;  /* 0x000000ffff0f7224 */ /* 0x000fca00078e002b */
[----:B--2---:R-:W2:Y:S01]  /*3530*/  LDG.E.64 R40, desc[UR36][R14.64] ;  /* 0x000000240e287981 */ /* 0x004ea2000c1e1b00 */
[----:B01----:R-:W-:Y:S02]  /*3540*/  IMAD.MOV.U32 R20, RZ, RZ, R34 ;  /* 0x000000ffff147224 */ /* 0x003fe400078e0022 */
[----:B------:R-:W-:-:S05]  /*3550*/  IMAD.MOV.U32 R21, RZ, RZ, R29 ;  /* 0x000000ffff157224 */ /* 0x000fca00078e001d */
[----:B--2---:R-:W-:Y:S04]  /*3560*/  ST.E.64 desc[UR36][R20.64], R40 ;  /* 0x0000002814007985 */ /* 0x004fe8000c101b24 */
[----:B------:R-:W2:Y:S04]  /*3570*/  LDG.E.64 R28, desc[UR36][R14.64+0x8] ;  /* 0x000008240e1c7981 */ /* 0x000ea8000c1e1b00 */
[----:B--2---:R0:W-:Y:S04]  /*3580*/  ST.E.64 desc[UR36][R20.64+0x8], R28 ;  /* 0x0000081c14007985 */ /* 0x0041e8000c101b24 */
[----:B------:R-:W2:Y:S04]  /*3590*/  LDG.E.64 R26, desc[UR36][R14.64+0x10] ;  /* 0x000010240e1a7981 */ /* 0x000ea8000c1e1b00 */
[----:B--2---:R2:W-:Y:S04]  /*35a0*/  ST.E.64 desc[UR36][R20.64+0x10], R26 ;  /* 0x0000101a14007985 */ /* 0x0045e8000c101b24 */
[----:B------:R-:W3:Y:S01]  /*35b0*/  LDG.E.64 R24, desc[UR36][R14.64+0x18] ;  /* 0x000018240e187981 */ /* 0x000ee2000c1e1b00 */
[----:B------:R-:W-:-:S02]  /*35c0*/  ISETP.GT.U32.AND P1, PT, R33, 0x4, PT ;  /* 0x000000042100780c */ /* 0x000fc40003f24070 */
[----:B------:R-:W-:Y:S02]  /*35d0*/  IADD3 R42, P2, PT, R14, 0x20, RZ ;  /* 0x000000200e2a7810 */ /* 0x000fe40007f5e0ff */
[----:B------:R-:W-:Y:S02]  /*35e0*/  ISETP.GT.U32.AND.EX P1, PT, R8, RZ, PT, P1 ;  /* 0x000000ff0800720c */ /* 0x000fe40003f24110 */
[----:B------:R-:W-:Y:S01]  /*35f0*/  IADD3 R34, P3, PT, R20, 0x20, RZ ;  /* 0x0000002014227810 */ /* 0x000fe20007f7e0ff */
[----:B------:R-:W-:Y:S01]  /*3600*/  IMAD.X R43, RZ, RZ, R15, P2 ;  /* 0x000000ffff2b7224 */ /* 0x000fe200010e060f */
[----:B------:R-:W-:-:S03]  /*3610*/  IADD3 R33, P4, PT, R33, -0x4, RZ ;  /* 0xfffffffc21217810 */ /* 0x000fc60007f9e0ff */
[----:B0-----:R-:W-:Y:S01]  /*3620*/  IMAD.X R29, RZ, RZ, R21, P3 ;  /* 0x000000ffff1d7224 */ /* 0x001fe200018e0615 */
[----:B------:R-:W-:Y:S01]  /*3630*/  IADD3.X R8, PT, PT, R8, -0x1, RZ, P4, !PT ;  /* 0xffffffff08087810 */ /* 0x000fe200027fe4ff */
[----:B---3--:R2:W-:Y:S04]  /*3640*/  ST.E.64 desc[UR36][R20.64+0x18], R24 ;  /* 0x0000181814007985 */ /* 0x0085e8000c101b24 */
[----:B------:R-:W-:Y:S05]  /*3650*/  @P1 BRA `(.L_x_72) ;  /* 0xfffffffc00ac1947 */ /* 0x000fea000383ffff */
.L_x_69:
[----:B------:R-:W-:Y:S05]  /*3660*/  BSYNC.RECONVERGENT B4 ;  /* 0x0000000000047941 */ /* 0x000fea0003800200 */
.L_x_68:
[----:B-12---:R-:W-:Y:S01]  /*3670*/  IMAD.WIDE R24, R11, 0x8, R16 ;  /* 0x000000080b187825 */ /* 0x006fe200078e0210 */
[C---:B------:R-:W-:Y:S01]  /*3680*/  SHF.L.U64.HI R28, R30.reuse, 0x3, R23 ;  /* 0x000000031e1c7819 */ /* 0x040fe20000010217 */
[----:B------:R-:W-:Y:S02]  /*3690*/  BSSY.RECONVERGENT B4, `(.L_x_73) ;  /* 0x000005c000047945 */ /* 0x000fe40003800200 */
[----:B------:R-:W-:Y:S01]  /*36a0*/  IMAD.SHL.U32 R8, R30, 0x8, RZ ;  /* 0x000000081e087824 */ /* 0x000fe200078e00ff */
[----:B------:R-:W-:-:S04]  /*36b0*/  ISETP.LT.U32.AND P1, PT, R10, R24, PT ;  /* 0x000000180a00720c */ /* 0x000fc80003f21070 */
[CC--:B------:R-:W-:Y:S02]  /*36c0*/  ISETP.LT.U32.AND.EX P3, PT, R9.reuse, R25.reuse, PT, P1 ;  /* 0x000000190900720c */ /* 0x0c0fe40003f61110 */
[CC--:B------:R-:W-:Y:S02]  /*36d0*/  ISETP.GE.U32.AND P1, PT, R10.reuse, R24.reuse, PT ;  /* 0x000000180a00720c */ /* 0x0c0fe40003f26070 */
[----:B------:R-:W-:Y:S02]  /*36e0*/  SEL R11, R10, R24, P3 ;  /* 0x000000180a0b7207 */ /* 0x000fe40001800000 */
[C---:B------:R-:W-:Y:S02]  /*36f0*/  ISETP.GE.U32.AND.EX P2, PT, R9.reuse, R25, PT, P1 ;  /* 0x000000190900720c */ /* 0x040fe40003f46110 */
[----:B------:R-:W-:Y:S02]  /*3700*/  IADD3 R11, P4, PT, R8, R11, RZ ;  /* 0x0000000b080b7210 */ /* 0x000fe40007f9e0ff */
[----:B------:R-:W-:-:S02]  /*3710*/  SEL R15, R9, R25, P3 ;  /* 0x00000019090f7207 */ /* 0x000fc40001800000 */
[----:B------:R-:W-:Y:S02]  /*3720*/  ISETP.GE.U32.AND P1, PT, R11, R24, PT ;  /* 0x000000180b00720c */ /* 0x000fe40003f26070 */
[----:B------:R-:W-:Y:S01]  /*3730*/  SEL R11, R7, R18, !P2 ;  /* 0x00000012070b7207 */ /* 0x000fe20005000000 */
[----:B------:R-:W-:Y:S01]  /*3740*/  IMAD.X R15, R28, 0x1, R15, P4 ;  /* 0x000000011c0f7824 */ /* 0x000fe200020e060f */
[----:B0-----:R-:W-:Y:S02]  /*3750*/  SEL R21, R3, R19, !P2 ;  /* 0x0000001303157207 */ /* 0x001fe40005000000 */
[----:B------:R-:W-:Y:S02]  /*3760*/  IADD3 R11, P2, PT, R8, R11, RZ ;  /* 0x0000000b080b7210 */ /* 0x000fe40007f5e0ff */
[----:B------:R-:W-:-:S03]  /*3770*/  ISETP.GE.U32.AND.EX P1, PT, R15, R25, PT, P1 ;  /* 0x000000190f00720c */ /* 0x000fc60003f26110 */
[----:B------:R-:W-:Y:S01]  /*3780*/  IMAD.X R15, R28, 0x1, R21, P2 ;  /* 0x000000011c0f7824 */ /* 0x000fe200010e0615 */
[----:B------:R-:W-:-:S04]  /*3790*/  SEL R14, R11, R18, !P1 ;  /* 0x000000120b0e7207 */ /* 0x000fc80004800000 */
[----:B------:R-:W-:Y:S02]  /*37a0*/  SEL R11, R15, R19, !P1 ;  /* 0x000000130f0b7207 */ /* 0x000fe40004800000 */
[----:B------:R-:W-:Y:S02]  /*37b0*/  IADD3 R29, P1, PT, -R35, R14, RZ ;  /* 0x0000000e231d7210 */ /* 0x000fe40007f3e1ff */
[----:B------:R-:W-:-:S03]  /*37c0*/  IADD3 R14, P2, PT, R0, R39, RZ ;  /* 0x00000027000e7210 */ /* 0x000fc60007f5e0ff */
[----:B------:R-:W-:Y:S02]  /*37d0*/  IMAD.X R38, R11, 0x1, ~R38, P1 ;  /* 0x000000010b267824 */ /* 0x000fe400008e0e26 */
[----:B------:R-:W-:-:S03]  /*37e0*/  IMAD.X R15, R45, 0x1, R6, P2 ;  /* 0x000000012d0f7824 */ /* 0x000fc600010e0606 */
        /* <DEDUP_REMOVED lines=18> */
[----:B------:R-:W2:Y:S01]  /*3910*/  LDG.E.64 R20, desc[UR36][R36.64] ;  /* 0x0000002424147981 */ /* 0x000ea2000c1e1b00 */
        /* <DEDUP_REMOVED lines=16> */
[----:B------:R-:W-:Y:S02]  /*3a20*/  IADD3 R40, P3, PT, R14, 0x10, RZ ;  /* 0x000000100e287810 */ /* 0x000fe40007f7e0ff */
[----:B------:R-:W-:Y:S01]  /*3a30*/  @P2 IADD3 R33, P4, PT, R36, 0x18, RZ ;  /* 0x0000001824212810 */ /* 0x000fe20007f9e0ff */
[----:B------:R-:W-:Y:S01]  /*3a40*/  IMAD.X R34, RZ, RZ, R37, P6 ;  /* 0x000000ffff227224 */ /* 0x000fe200030e0625 */
        /* <DEDUP_REMOVED lines=8> */
[----:B--2---:R1:W-:Y:S08]  /*3ad0*/  @P2 ST.E.64 desc[UR36][R14.64+0x10], R26 ;  /* 0x0000101a0e002985 */ /* 0x0043f0000c101b24 */
.L_x_76:
[----:B------:R-:W-:Y:S05]  /*3ae0*/  BSYNC.RECONVERGENT B5 ;  /* 0x0000000000057941 */ /* 0x000fea0003800200 */
.L_x_75:
[----:B------:R-:W-:Y:S05]  /*3af0*/  @!P1 BRA `(.L_x_74) ;  /* 0x0000000000549947 */ /* 0x000fea0003800000 */
.L_x_77:
[----:B01----:R-:W-:Y:S02]  /*3b00*/  IMAD.MOV.U32 R20, RZ, RZ, R33 ;  /* 0x000000ffff147224 */ /* 0x003fe400078e0021 */
[----:B------:R-:W-:-:S05]  /*3b10*/  IMAD.MOV.U32 R21, RZ, RZ, R34 ;  /* 0x000000ffff157224 */ /* 0x000fca00078e0022 */
[----:B--2---:R-:W2:Y:S01]  /*3b20*/  LDG.E.64 R26, desc[UR36][R20.64] ;  /* 0x00000024141a7981 */ /* 0x004ea2000c1e1b00 */
[----:B------:R-:W-:Y:S02]  /*3b30*/  IMAD.MOV.U32 R14, RZ, RZ, R40 ;  /* 0x000000ffff0e7224 */ /* 0x000fe400078e0028 */
        /* <DEDUP_REMOVED lines=15> */
[----:B---3--:R2:W-:Y:S04]  /*3c30*/  ST.E.64 desc[UR36][R14.64+0x18], R38 ;  /* 0x000018260e007985 */ /* 0x0085e8000c101b24 */
[----:B------:R-:W-:Y:S05]  /*3c40*/  @P1 BRA `(.L_x_77) ;  /* 0xfffffffc00ac1947 */ /* 0x000fea000383ffff */
.L_x_74:
[----:B------:R-:W-:Y:S05]  /*3c50*/  BSYNC.RECONVERGENT B4 ;  /* 0x0000000000047941 */ /* 0x000fea0003800200 */
.L_x_73:
[C---:B012---:R-:W-:Y:S02]  /*3c60*/  IADD3 R14, P1, PT, R8.reuse, R10, RZ ;  /* 0x0000000a080e7210 */ /* 0x047fe40007f3e0ff */
[----:B------:R-:W-:Y:S02]  /*3c70*/  IADD3 R21, P2, PT, R8, R7, RZ ;  /* 0x0000000708157210 */ /* 0x000fe40007f5e0ff */
[----:B------:R-:W-:Y:S01]  /*3c80*/  LEA R13, P3, R30, R13, 0x4 ;  /* 0x0000000d1e0d7211 */ /* 0x000fe200078620ff */
[----:B------:R-:W-:Y:S01]  /*3c90*/  IMAD.X R15, R28, 0x1, R9, P1 ;  /* 0x000000011c0f7824 */ /* 0x000fe200008e0609 */
[----:B------:R-:W-:Y:S01]  /*3ca0*/  ISETP.GE.U32.AND P1, PT, R14, R24, PT ;  /* 0x000000180e00720c */ /* 0x000fe20003f26070 */
[----:B------:R-:W-:Y:S01]  /*3cb0*/  IMAD.X R20, R28, 0x1, R3, P2 ;  /* 0x000000011c147824 */ /* 0x000fe200010e0603 */
[----:B------:R-:W-:Y:S02]  /*3cc0*/  LEA.HI.X R12, R30, R12, R23, 0x4, P3 ;  /* 0x0000000c1e0c7211 */ /* 0x000fe400018f2417 */
[----:B------:R-:W-:-:S13]  /*3cd0*/  ISETP.GE.U32.AND.EX P1, PT, R15, R25, PT, P1 ;  /* 0x000000190f00720c */ /* 0x000fda0003f26110 */
[----:B------:R-:W-:Y:S05]  /*3ce0*/  @!P1 BRA `(.L_x_78) ;  /* 0xfffffff0000c9947 */ /* 0x000fea000383ffff */
[----:B------:R-:W-:Y:S05]  /*3cf0*/  BSYNC.RECONVERGENT B2 ;  /* 0x0000000000027941 */ /* 0x000fea0003800200 */
.L_x_64:
[----:B------:R-:W-:Y:S05]  /*3d00*/  BRA `(.L_x_79) ;  /* 0x0000000c00707947 */ /* 0x000fea0003800000 */
.L_x_63:
[----:B------:R-:W-:Y:S02]  /*3d10*/  IMAD.SHL.U32 R0, R30, 0x10, RZ ;  /* 0x000000101e007824 */ /* 0x000fe400078e00ff */
[----:B------:R-:W-:Y:S02]  /*3d20*/  IMAD.MOV.U32 R3, RZ, RZ, R16 ;  /* 0x000000ffff037224 */ /* 0x000fe400078e0010 */
[----:B------:R-:W-:Y:S02]  /*3d30*/  IMAD.MOV.U32 R6, RZ, RZ, R17 ;  /* 0x000000ffff067224 */ /* 0x000fe400078e0011 */
[----:B--2---:R-:W-:Y:S02]  /*3d40*/  IMAD.MOV.U32 R27, RZ, RZ, R4 ;  /* 0x000000ffff1b7224 */ /* 0x004fe400078e0004 */
[----:B------:R-:W-:-:S07]  /*3d50*/  IMAD.MOV.U32 R26, RZ, RZ, R5 ;  /* 0x000000ffff1a7224 */ /* 0x000fce00078e0005 */
.L_x_93:
[C---:B------:R-:W-:Y:S01]  /*3d60*/  IMAD.SHL.U32 R9, R30.reuse, 0x8, RZ ;  /* 0x000000081e097824 */ /* 0x040fe200078e00ff */
[----:B01----:R-:W-:Y:S01]  /*3d70*/  SHF.L.U64.HI R10, R30, 0x3, R23 ;  /* 0x000000031e0a7819 */ /* 0x003fe20000010217 */
        /* <DEDUP_REMOVED lines=8> */
[----:B0-----:R-:W-:Y:S02]  /*3e00*/  SEL R28, R7, R32, !P1 ;  /* 0x00000020071c7207 */ /* 0x001fe40004800000 */
[----:B------:R-:W-:Y:S02]  /*3e10*/  SEL R29, R8, R31, !P1 ;  /* 0x0000001f081d7207 */ /* 0x000fe40004800000 */
[----:B------:R-:W-:Y:S01]  /*3e20*/  IADD3 R9, P1, PT, R28, R9, RZ ;  /* 0x000000091c097210 */ /* 0x000fe20007f3e0ff */
[----:B------:R-:W-:Y:S01]  /*3e30*/  IMAD.MOV.U32 R36, RZ, RZ, R28 ;  /* 0x000000ffff247224 */ /* 0x000fe200078e001c */
[----:B------:R-:W-:Y:S01]  /*3e40*/  ISETP.EQ.U32.AND P2, PT, R27, R28, PT ;  /* 0x0000001c1b00720c */ /* 0x000fe20003f42070 */
[----:B------:R-:W-:Y:S02]  /*3e50*/  IMAD.MOV.U32 R37, RZ, RZ, R29 ;  /* 0x000000ffff257224 */ /* 0x000fe400078e001d */
[----:B------:R-:W-:Y:S01]  /*3e60*/  IMAD.X R10, R29, 0x1, R10, P1 ;  /* 0x000000011d0a7824 */ /* 0x000fe200008e060a */
[----:B------:R-:W-:-:S05]  /*3e70*/  IADD3 RZ, P1, PT, R9, -R32, RZ ;  /* 0x8000002009ff7210 */ /* 0x000fca0007f3e0ff */
        /* <DEDUP_REMOVED lines=12> */
.L_x_82:
        /* <DEDUP_REMOVED lines=22> */
.L_x_81:
[----:B------:R-:W-:Y:S05]  /*40a0*/  BSYNC.RECONVERGENT B2 ;  /* 0x0000000000027941 */ /* 0x000fea0003800200 */
.L_x_80:
        /* <DEDUP_REMOVED lines=40> */
[----:B------:R-:W-:Y:S02]  /*4330*/  IADD3 R42, P6, PT, R27, 0x10, RZ ;  /* 0x000000101b2a7810 */ /* 0x000fe40007fde0ff */
[----:B------:R-:W-:Y:S01]  /*4340*/  IADD3 R33, P3, PT, R29, -0x2, RZ ;  /* 0xfffffffe1d217810 */ /* 0x000fe20007f7e0ff */
[--C-:B------:R-:W-:Y:S01]  /*4350*/  IMAD.X R41, RZ, RZ, R13.reuse, P4 ;  /* 0x000000ffff297224 */ /* 0x100fe200020e060d */
[----:B------:R-:W-:Y:S01]  /*4360*/  @P2 IADD3 R42, P5, PT, R27, 0x18, RZ ;  /* 0x000000181b2a2810 */ /* 0x000fe20007fbe0ff */
[--C-:B------:R-:W-:Y:S01]  /*4370*/  IMAD.X R43, RZ, RZ, R26.reuse, P6 ;  /* 0x000000ffff2b7224 */ /* 0x100fe200030e061a */
[----:B------:R-:W-:Y:S02]  /*4380*/  @P2 IADD3 R40, P4, PT, R12, 0x18, RZ ;  /* 0x000000180c282810 */ /* 0x000fe40007f9e0ff */
[----:B------:R-:W-:Y:S01]  /*4390*/  @P2 IADD3 R33, P6, PT, R29, -0x3, RZ ;  /* 0xfffffffd1d212810 */ /* 0x000fe20007fde0ff */
[----:B------:R-:W-:Y:S01]  /*43a0*/  @P2 IMAD.X R43, RZ, RZ, R26, P5 ;  /* 0x000000ffff2b2224 */ /* 0x000fe200028e061a */
[C---:B------:R-:W-:Y:S01]  /*43b0*/  IADD3.X R39, PT, PT, R28.reuse, -0x1, RZ, P3, !PT ;  /* 0xffffffff1c277810 */ /* 0x040fe20001ffe4ff */
[----:B------:R-:W-:Y:S01]  /*43c0*/  @P2 IMAD.X R41, RZ, RZ, R13, P4 ;  /* 0x000000ffff292224 */ /* 0x000fe200020e060d */
[----:B------:R-:W-:Y:S01]  /*43d0*/  @P2 IADD3.X R39, PT, PT, R28, -0x1, RZ, P6, !PT ;  /* 0xffffffff1c272810 */ /* 0x000fe200037fe4ff */
[----:B--2---:R1:W-:Y:S08]  /*43e0*/  @P2 STG.E.64 desc[UR36][R12.64+0x10], R24 ;  /* 0x000010180c002986 */ /* 0x0043f0000c101b24 */
.L_x_86:
[----:B------:R-:W-:Y:S05]  /*43f0*/  BSYNC.RECONVERGENT B4 ;  /* 0x0000000000047941 */ /* 0x000fea0003800200 */
.L_x_85:
[----:B------:R-:W-:Y:S05]  /*4400*/  @!P1 BRA `(.L_x_84) ;  /* 0x0000000000549947 */ /* 0x000fea0003800000 */
.L_x_87:
        /* <DEDUP_REMOVED lines=21> */
.L_x_84:
[----:B------:R-:W-:Y:S05]  /*4560*/  BSYNC.RECONVERGENT B2 ;  /* 0x0000000000027941 */ /* 0x000fea0003800200 */
.L_x_83:
[----:B------:R-:W-:Y:S01]  /*4570*/  IADD3 R9, P1, PT, -R36, R9, RZ ;  /* 0x0000000924097210 */ /* 0x000fe20007f3e1ff */
[----:B------:R-:W-:Y:S04]  /*4580*/  BSSY.RECONVERGENT B2, `(.L_x_88) ;  /* 0x000004b000027945 */ /* 0x000fe80003800200 */
[----:B------:R-:W-:-:S05]  /*4590*/  IMAD.X R10, R10, 0x1, ~R37, P1 ;  /* 0x000000010a0a7824 */ /* 0x000fca00008e0e25 */
[--C-:B01----:R-:W-:Y:S02]  /*45a0*/  SHF.R.S64 R21, R9, 0x3, R10.reuse ;  /* 0x0000000309157819 */ /* 0x103fe4000000100a */
[----:B--2---:R-:W-:Y:S02]  /*45b0*/  SHF.R.S32.HI R24, RZ, 0x3, R10 ;  /* 0x00000003ff187819 */ /* 0x004fe4000001140a */
[----:B------:R-:W-:Y:S02]  /*45c0*/  ISETP.GE.U32.AND P1, PT, R21, 0x1, PT ;  /* 0x000000011500780c */ /* 0x000fe40003f26070 */
[----:B------:R-:W-:Y:S02]  /*45d0*/  IADD3 R10, P2, PT, R12, R11, RZ ;  /* 0x0000000b0c0a7210 */ /* 0x000fe40007f5e0ff */
[----:B------:R-:W-:-:S03]  /*45e0*/  ISETP.GE.AND.EX P1, PT, R24, RZ, PT, P1 ;  /* 0x000000ff1800720c */ /* 0x000fc60003f26310 */
[----:B------:R-:W-:-:S10]  /*45f0*/  IMAD.X R11, R13, 0x1, R38, P2 ;  /* 0x000000010d0b7824 */ /* 0x000fd400010e0626 */
        /* <DEDUP_REMOVED lines=43> */
.L_x_91:
[----:B------:R-:W-:Y:S05]  /*48b0*/  BSYNC.RECONVERGENT B4 ;  /* 0x0000000000047941 */ /* 0x000fea0003800200 */
.L_x_90:
[----:B------:R-:W-:Y:S05]  /*48c0*/  @!P1 BRA `(.L_x_89) ;  /* 0x0000000000589947 */ /* 0x000fea0003800000 */
.L_x_92:
[----:B01----:R-:W-:Y:S02]  /*48d0*/  IMAD.MOV.U32 R12, RZ, RZ, R29 ;  /* 0x000000ffff0c7224 */ /* 0x003fe400078e001d */
[----:B------:R-:W-:-:S05]  /*48e0*/  IMAD.MOV.U32 R13, RZ, RZ, R20 ;  /* 0x000000ffff0d7224 */ /* 0x000fca00078e0014 */
[----:B--2---:R-:W2:Y:S01]  /*48f0*/  LD.E.64 R14, desc[UR36][R12.64] ;  /* 0x000000240c0e7980 */ /* 0x004ea2000c101b00 */
[----:B------:R-:W-:Y:S02]  /*4900*/  IMAD.MOV.U32 R10, RZ, RZ, R33 ;  /* 0x000000ffff0a7224 */ /* 0x000fe400078e0021 */
[----:B------:R-:W-:-:S05]  /*4910*/  IMAD.MOV.U32 R11, RZ, RZ, R34 ;  /* 0x000000ffff0b7224 */ /* 0x000fca00078e0022 */
[----:B--2---:R0:W-:Y:S04]  /*4920*/  STG.E.64 desc[UR36][R10.64], R14 ;  /* 0x0000000e0a007986 */ /* 0x0041e8000c101b24 */
[----:B------:R-:W2:Y:S04]  /*4930*/  LD.E.64 R20, desc[UR36][R12.64+0x8] ;  /* 0x000008240c147980 */ /* 0x000ea8000c101b00 */
[----:B--2---:R1:W-:Y:S04]  /*4940*/  STG.E.64 desc[UR36][R10.64+0x8], R20 ;  /* 0x000008140a007986 */ /* 0x0043e8000c101b24 */
[----:B------:R-:W2:Y:S04]  /*4950*/  LD.E.64 R24, desc[UR36][R12.64+0x10] ;  /* 0x000010240c187980 */ /* 0x000ea8000c101b00 */
[----:B--2---:R2:W-:Y:S04]  /*4960*/  STG.E.64 desc[UR36][R10.64+0x10], R24 ;  /* 0x000010180a007986 */ /* 0x0045e8000c101b24 */
[----:B------:R-:W3:Y:S01]  /*4970*/  LD.E.64 R26, desc[UR36][R12.64+0x18] ;  /* 0x000018240c1a7980 */ /* 0x000ee2000c101b00 */
[----:B------:R-:W-:-:S02]  /*4980*/  ISETP.GT.U32.AND P1, PT, R9, 0x4, PT ;  /* 0x000000040900780c */ /* 0x000fc40003f24070 */
[----:B------:R-:W-:Y:S02]  /*4990*/  IADD3 R9, P4, PT, R9, -0x4, RZ ;  /* 0xfffffffc09097810 */ /* 0x000fe40007f9e0ff */
[----:B------:R-:W-:Y:S02]  /*49a0*/  ISETP.GT.U32.AND.EX P1, PT, R28, RZ, PT, P1 ;  /* 0x000000ff1c00720c */ /* 0x000fe40003f24110 */
[----:B------:R-:W-:Y:S02]  /*49b0*/  IADD3 R29, P2, PT, R12, 0x20, RZ ;  /* 0x000000200c1d7810 */ /* 0x000fe40007f5e0ff */
[----:B------:R-:W-:Y:S02]  /*49c0*/  IADD3 R33, P3, PT, R10, 0x20, RZ ;  /* 0x000000200a217810 */ /* 0x000fe40007f7e0ff */
[----:B0-----:R-:W-:Y:S01]  /*49d0*/  IADD3.X R14, PT, PT, R28, -0x1, RZ, P4, !PT ;  /* 0xffffffff1c0e7810 */ /* 0x001fe200027fe4ff */
[----:B-1----:R-:W-:Y:S02]  /*49e0*/  IMAD.X R20, RZ, RZ, R13, P2 ;  /* 0x000000ffff147224 */ /* 0x002fe400010e060d */
[----:B------:R-:W-:-:S02]  /*49f0*/  IMAD.X R34, RZ, RZ, R11, P3 ;  /* 0x000000ffff227224 */ /* 0x000fc400018e060b */
[----:B------:R-:W-:Y:S01]  /*4a00*/  IMAD.MOV.U32 R28, RZ, RZ, R14 ;  /* 0x000000ffff1c7224 */ /* 0x000fe200078e000e */
[----:B---3--:R2:W-:Y:S01]  /*4a10*/  STG.E.64 desc[UR36][R10.64+0x18], R26 ;  /* 0x0000181a0a007986 */ /* 0x0085e2000c101b24 */
[----:B------:R-:W-:Y:S05]  /*4a20*/  @P1 BRA `(.L_x_92) ;  /* 0xfffffffc00a81947 */ /* 0x000fea000383ffff */
.L_x_89:
[----:B------:R-:W-:Y:S05]  /*4a30*/  BSYNC.RECONVERGENT B2 ;  /* 0x0000000000027941 */ /* 0x000fea0003800200 */
.L_x_88:
[C---:B--2---:R-:W-:Y:S02]  /*4a40*/  LEA R27, P1, R30.reuse, R7, 0x3 ;  /* 0x000000071e1b7211 */ /* 0x044fe400078218ff */
[----:B------:R-:W-:Y:S02]  /*4a50*/  IADD3 R3, P2, PT, R3, R0, RZ ;  /* 0x0000000003037210 */ /* 0x000fe40007f5e0ff */
[----:B------:R-:W-:Y:S02]  /*4a60*/  LEA.HI.X R26, R30, R8, R23, 0x3, P1 ;  /* 0x000000081e1a7211 */ /* 0x000fe400008f1c17 */
[----:B------:R-:W-:-:S05]  /*4a70*/  IADD3 RZ, P1, PT, R27, -R32, RZ ;  /* 0x800000201bff7210 */ /* 0x000fca0007f3e0ff */
[----:B------:R-:W-:-:S05]  /*4a80*/  IMAD.X R7, R26, 0x1, ~R31, P1 ;  /* 0x000000011a077824 */ /* 0x000fca00008e0e1f */
[----:B------:R-:W-:Y:S02]  /*4a90*/  ISETP.GE.AND P1, PT, R7, RZ, PT ;  /* 0x000000ff0700720c */ /* 0x000fe40003f26270 */
[----:B------:R-:W-:-:S05]  /*4aa0*/  SHF.L.U64.HI R7, R30, 0x4, R23 ;  /* 0x000000041e077819 */ /* 0x000fca0000010217 */
[----:B------:R-:W-:-:S06]  /*4ab0*/  IMAD.X R6, R6, 0x1, R7, P2 ;  /* 0x0000000106067824 */ /* 0x000fcc00010e0607 */
[----:B------:R-:W-:Y:S05]  /*4ac0*/  @!P1 BRA `(.L_x_93) ;  /* 0xfffffff000a49947 */ /* 0x000fea000383ffff */
.L_x_79:
[----:B------:R-:W-:Y:S05]  /*4ad0*/  BSYNC.RECONVERGENT B3 ;  /* 0x0000000000037941 */ /* 0x000fea0003800200 */
.L_x_62:
[C---:B------:R-:W-:Y:S01]  /*4ae0*/  SHF.L.U64.HI R23, R30.reuse, 0x1, R23 ;  /* 0x000000011e177819 */ /* 0x040fe20000010217 */
[----:B------:R-:W-:Y:S01]  /*4af0*/  IMAD.SHL.U32 R30, R30, 0x2, RZ ;  /* 0x000000021e1e7824 */ /* 0x000fe200078e00ff */
[----:B------:R-:W-:-:S04]  /*4b00*/  PLOP3.LUT P1, PT, P0, PT, PT, 0x8, 0x80 ;  /* 0x000000000080781c */ /* 0x000fc8000072e170 */
[----:B------:R-:W-:-:S04]  /*4b10*/  ISETP.GE.U32.AND P2, PT, R30, R2, PT ;  /* 0x000000021e00720c */ /* 0x000fc80003f46070 */
[----:B------:R-:W-:-:S13]  /*4b20*/  ISETP.GE.AND.EX P2, PT, R23, R22, PT, P2 ;  /* 0x000000161700720c */ /* 0x000fda0003f46320 */
[----:B------:R-:W-:Y:S05]  /*4b30*/  @!P2 BRA `(.L_x_94) ;  /* 0xffffffe00050a947 */ /* 0x000fea000383ffff */
.L_x_61:
[----:B------:R-:W-:Y:S05]  /*4b40*/  BSYNC.RECONVERGENT B0 ;  /* 0x0000000000007941 */ /* 0x000fea0003800200 */
.L_x_41:
[----:B------:R-:W-:Y:S05]  /*4b50*/  @P0 BRA `(.L_x_40) ;  /* 0x0000000400100947 */ /* 0x000fea0003800000 */
[C---:B------:R-:W-:Y:S01]  /*4b60*/  ISETP.GT.U32.AND P0, PT, R2.reuse, 0x1, PT ;  /* 0x000000010200780c */ /* 0x040fe20003f04070 */
[----:B------:R-:W-:Y:S01]  /*4b70*/  BSSY.RECONVERGENT B0, `(.L_x_95) ;  /* 0x000002a000007945 */ /* 0x000fe20003800200 */
[----:B------:R-:W-:Y:S01]  /*4b80*/  ISETP.LT.U32.AND P1, PT, R2, 0x1, PT ;  /* 0x000000010200780c */ /* 0x000fe20003f21070 */
[----:B01----:R-:W-:Y:S01]  /*4b90*/  IMAD.MOV.U32 R21, RZ, RZ, R16 ;  /* 0x000000ffff157224 */ /* 0x003fe200078e0010 */
[C---:B------:R-:W-:Y:S01]  /*4ba0*/  ISETP.GT.AND.EX P0, PT, R22.reuse, RZ, PT, P0 ;  /* 0x000000ff1600720c */ /* 0x040fe20003f04300 */
[----:B------:R-:W-:Y:S01]  /*4bb0*/  IMAD.MOV.U32 R24, RZ, RZ, R17 ;  /* 0x000000ffff187224 */ /* 0x000fe200078e0011 */
[----:B------:R-:W-:Y:S01]  /*4bc0*/  ISETP.LT.AND.EX P1, PT, R22, RZ, PT, P1 ;  /* 0x000000ff1600720c */ /* 0x000fe20003f21310 */
[----:B------:R-:W-:Y:S01]  /*4bd0*/  IMAD.MOV.U32 R19, RZ, RZ, R4 ;  /* 0x000000ffff137224 */ /* 0x000fe200078e0004 */
[C---:B------:R-:W-:Y:S01]  /*4be0*/  SEL R9, R2.reuse, 0x1, P0 ;  /* 0x0000000102097807 */ /* 0x040fe20000000000 */
[----:B------:R-:W-:Y:S01]  /*4bf0*/  IMAD.MOV.U32 R20, RZ, RZ, R5 ;  /* 0x000000ffff147224 */ /* 0x000fe200078e0005 */
[----:B------:R-:W-:-:S02]  /*4c00*/  SEL R3, R2, 0x1, P1 ;  /* 0x0000000102037807 */ /* 0x000fc40000800000 */
[----:B------:R-:W-:Y:S02]  /*4c10*/  LOP3.LUT R9, R9, 0x3, RZ, 0xc0, !PT ;  /* 0x0000000309097812 */ /* 0x000fe400078ec0ff */
[----:B------:R-:W-:Y:S02]  /*4c20*/  IADD3 R0, P2, PT, -R3, R2, RZ ;  /* 0x0000000203007210 */ /* 0x000fe40007f5e1ff */
[----:B------:R-:W-:Y:S02]  /*4c30*/  SEL R3, R22, RZ, P1 ;  /* 0x000000ff16037207 */ /* 0x000fe40000800000 */
[----:B------:R-:W-:Y:S02]  /*4c40*/  ISETP.NE.U32.AND P1, PT, R9, RZ, PT ;  /* 0x000000ff0900720c */ /* 0x000fe40003f25070 */
[----:B------:R-:W-:Y:S01]  /*4c50*/  ISETP.GE.U32.AND P0, PT, R0, 0x3, PT ;  /* 0x000000030000780c */ /* 0x000fe20003f06070 */
[----:B------:R-:W-:Y:S01]  /*4c60*/  IMAD.X R0, R22, 0x1, ~R3, P2 ;  /* 0x0000000116007824 */ /* 0x000fe200010e0e03 */
[----:B------:R-:W-:-:S04]  /*4c70*/  ISETP.NE.AND.EX P1, PT, RZ, RZ, PT, P1 ;  /* 0x000000ffff00720c */ /* 0x000fc80003f25310 */
[----:B------:R-:W-:Y:S01]  /*4c80*/  ISETP.GE.U32.AND.EX P0, PT, R0, RZ, PT, P0 ;  /* 0x000000ff0000720c */ /* 0x000fe20003f06100 */
[----:B------:R-:W-:-:S08]  /*4c90*/  IMAD.MOV.U32 R0, RZ, RZ, R2 ;  /* 0x000000ffff007224 */ /* 0x000fd000078e0002 */
[----:B------:R-:W-:Y:S05]  /*4ca0*/  @!P1 BRA `(.L_x_96) ;  /* 0x0000000000589947 */ /* 0x000fea0003800000 */
[----:B------:R-:W-:Y:S01]  /*4cb0*/  IADD3 R0, P1, PT, -R9, R2, RZ ;  /* 0x0000000209007210 */ /* 0x000fe20007f3e1ff */
[----:B------:R-:W-:Y:S02]  /*4cc0*/  IMAD.MOV.U32 R11, RZ, RZ, RZ ;  /* 0x000000ffff0b7224 */ /* 0x000fe400078e00ff */
[----:B------:R-:W-:Y:S02]  /*4cd0*/  IMAD.MOV.U32 R21, RZ, RZ, R16 ;  /* 0x000000ffff157224 */ /* 0x000fe400078e0010 */
[----:B------:R-:W-:Y:S02]  /*4ce0*/  IMAD.MOV.U32 R24, RZ, RZ, R17 ;  /* 0x000000ffff187224 */ /* 0x000fe400078e0011 */
[----:B------:R-:W-:Y:S02]  /*4cf0*/  IMAD.MOV.U32 R19, RZ, RZ, R4 ;  /* 0x000000ffff137224 */ /* 0x000fe400078e0004 */
[----:B------:R-:W-:Y:S02]  /*4d00*/  IMAD.MOV.U32 R20, RZ, RZ, R5 ;  /* 0x000000ffff147224 */ /* 0x000fe400078e0005 */
[----:B------:R-:W-:-:S07]  /*4d10*/  IMAD.X R22, R22, 0x1, ~R11, P1 ;  /* 0x0000000116167824 */ /* 0x000fce00008e0e0b */
.L_x_97:
[----:B0-----:R-:W-:Y:S02]  /*4d20*/  IMAD.MOV.U32 R2, RZ, RZ, R19 ;  /* 0x000000ffff027224 */ /* 0x001fe400078e0013 */
[----:B------:R-:W-:-:S06]  /*4d30*/  IMAD.MOV.U32 R3, RZ, RZ, R20 ;  /* 0x000000ffff037224 */ /* 0x000fcc00078e0014 */
[----:B------:R-:W3:Y:S01]  /*4d40*/  LD.E.64 R2, desc[UR36][R2.64] ;  /* 0x0000002402027980 */ /* 0x000ee2000c101b00 */
[----:B------:R-:W-:Y:S01]  /*4d50*/  IMAD.MOV.U32 R6, RZ, RZ, R21 ;  /* 0x000000ffff067224 */ /* 0x000fe200078e0015 */
[----:B------:R-:W-:Y:S01]  /*4d60*/  IADD3 R9, P1, PT, R9, -0x1, RZ ;  /* 0xffffffff09097810 */ /* 0x000fe20007f3e0ff */
[----:B------:R-:W-:Y:S01]  /*4d70*/  IMAD.MOV.U32 R7, RZ, RZ, R24 ;  /* 0x000000ffff077224 */ /* 0x000fe200078e0018 */
[----:B------:R-:W-:Y:S02]  /*4d80*/  IADD3 R19, P2, PT, R19, 0x8, RZ ;  /* 0x0000000813137810 */ /* 0x000fe40007f5e0ff */
[----:B------:R-:W-:Y:S02]  /*4d90*/  IADD3.X R11, PT, PT, R11, -0x1, RZ, P1, !PT ;  /* 0xffffffff0b0b7810 */ /* 0x000fe40000ffe4ff */
[----:B------:R-:W-:Y:S01]  /*4da0*/  ISETP.NE.U32.AND P1, PT, R9, RZ, PT ;  /* 0x000000ff0900720c */ /* 0x000fe20003f25070 */
[----:B------:R-:W-:Y:S01]  /*4db0*/  IMAD.X R20, RZ, RZ, R20, P2 ;  /* 0x000000ffff147224 */ /* 0x000fe200010e0614 */
[----:B------:R-:W-:-:S02]  /*4dc0*/  IADD3 R21, P3, PT, R21, 0x8, RZ ;  /* 0x0000000815157810 */ /* 0x000fc40007f7e0ff */
[----:B------:R-:W-:-:S03]  /*4dd0*/  ISETP.NE.AND.EX P1, PT, R11, RZ, PT, P1 ;  /* 0x000000ff0b00720c */ /* 0x000fc60003f25310 */
[----:B------:R-:W-:Y:S01]  /*4de0*/  IMAD.X R24, RZ, RZ, R24, P3 ;  /* 0x000000ffff187224 */ /* 0x000fe200018e0618 */
[----:B---3--:R0:W-:Y:S09]  /*4df0*/  STG.E.64 desc[UR36][R6.64], R2 ;  /* 0x0000000206007986 */ /* 0x0081f2000c101b24 */
[----:B------:R-:W-:Y:S05]  /*4e00*/  @P1 BRA `(.L_x_97) ;  /* 0xfffffffc00c41947 */ /* 0x000fea000383ffff */
.L_x_96:
[----:B------:R-:W-:Y:S05]  /*4e10*/  BSYNC.RECONVERGENT B0 ;  /* 0x0000000000007941 */ /* 0x000fea0003800200 */
.L_x_95:
[----:B------:R-:W-:Y:S05]  /*4e20*/  @!P0 BRA `(.L_x_40) ;  /* 0x00000000005c8947 */ /* 0x000fea0003800000 */
[----:B------:R-:W-:-:S05]  /*4e30*/  IADD3 R0, P0, PT, R0, 0x4, RZ ;  /* 0x0000000400007810 */ /* 0x000fca0007f1e0ff */
[----:B------:R-:W-:-:S08]  /*4e40*/  IMAD.X R18, RZ, RZ, R22, P0 ;  /* 0x000000ffff127224 */ /* 0x000fd000000e0616 */
.L_x_98:
[----:B------:R-:W-:Y:S02]  /*4e50*/  IMAD.MOV.U32 R14, RZ, RZ, R19 ;  /* 0x000000ffff0e7224 */ /* 0x000fe400078e0013 */
[----:B------:R-:W-:-:S05]  /*4e60*/  IMAD.MOV.U32 R15, RZ, RZ, R20 ;  /* 0x000000ffff0f7224 */ /* 0x000fca00078e0014 */
[----:B0--3--:R-:W3:Y:S01]  /*4e70*/  LD.E.64 R2, desc[UR36][R14.64] ;  /* 0x000000240e027980 */ /* 0x009ee2000c101b00 */
[----:B------:R-:W-:Y:S02]  /*4e80*/  IMAD.MOV.U32 R12, RZ, RZ, R21 ;  /* 0x000000ffff0c7224 */ /* 0x000fe400078e0015 */
[----:B------:R-:W-:-:S05]  /*4e90*/  IMAD.MOV.U32 R13, RZ, RZ, R24 ;  /* 0x000000ffff0d7224 */ /* 0x000fca00078e0018 */
[----:B---3--:R3:W-:Y:S04]  /*4ea0*/  STG.E.64 desc[UR36][R12.64], R2 ;  /* 0x000000020c007986 */ /* 0x0087e8000c101b24 */
[----:B------:R-:W4:Y:S04]  /*4eb0*/  LD.E.64 R6, desc[UR36][R14.64+0x8] ;  /* 0x000008240e067980 */ /* 0x000f28000c101b00 */
[----:B----4-:R3:W-:Y:S04]  /*4ec0*/  STG.E.64 desc[UR36][R12.64+0x8], R6 ;  /* 0x000008060c007986 */ /* 0x0107e8000c101b24 */
[----:B------:R-:W4:Y:S01]  /*4ed0*/  LD.E.64 R8, desc[UR36][R14.64+0x10] ;  /* 0x000010240e087980 */ /* 0x000f22000c101b00 */
[----:B------:R-:W-:-:S03]  /*4ee0*/  IADD3 R0, P0, PT, R0, -0x4, RZ ;  /* 0xfffffffc00007810 */ /* 0x000fc60007f1e0ff */
[----:B----4-:R3:W-:Y:S04]  /*4ef0*/  STG.E.64 desc[UR36][R12.64+0x10], R8 ;  /* 0x000010080c007986 */ /* 0x0107e8000c101b24 */
[----:B------:R-:W4:Y:S01]  /*4f00*/  LD.E.64 R10, desc[UR36][R14.64+0x18] ;  /* 0x000018240e0a7980 */ /* 0x000f22000c101b00 */
[----:B------:R-:W-:Y:S02]  /*4f10*/  IADD3.X R18, PT, PT, R18, -0x1, RZ, P0, !PT ;  /* 0xffffffff12127810 */ /* 0x000fe400007fe4ff */
[----:B------:R-:W-:Y:S02]  /*4f20*/  ISETP.GT.U32.AND P0, PT, R0, 0x4, PT ;  /* 0x000000040000780c */ /* 0x000fe40003f04070 */
[----:B------:R-:W-:Y:S02]  /*4f30*/  IADD3 R19, P1, PT, R14, 0x20, RZ ;  /* 0x000000200e137810 */ /* 0x000fe40007f3e0ff */
[----:B------:R-:W-:-:S02]  /*4f40*/  ISETP.GT.AND.EX P0, PT, R18, RZ, PT, P0 ;  /* 0x000000ff1200720c */ /* 0x000fc40003f04300 */
[----:B------:R-:W-:Y:S01]  /*4f50*/  IADD3 R21, P2, PT, R12, 0x20, RZ ;  /* 0x000000200c157810 */ /* 0x000fe20007f5e0ff */
[----:B------:R-:W-:-:S04]  /*4f60*/  IMAD.X R20, RZ, RZ, R15, P1 ;  /* 0x000000ffff147224 */ /* 0x000fc800008e060f */
[----:B------:R-:W-:Y:S01]  /*4f70*/  IMAD.X R24, RZ, RZ, R13, P2 ;  /* 0x000000ffff187224 */ /* 0x000fe200010e060d */
[----:B----4-:R3:W-:Y:S05]  /*4f80*/  STG.E.64 desc[UR36][R12.64+0x18], R10 ;  /* 0x0000180a0c007986 */ /* 0x0107ea000c101b24 */
[----:B------:R-:W-:Y:S05]  /*4f90*/  @P0 BRA `(.L_x_98) ;  /* 0xfffffffc00ac0947 */ /* 0x000fea000383ffff */
.L_x_40:
[----:B------:R-:W-:Y:S05]  /*4fa0*/  BSYNC.RECONVERGENT B1 ;  /* 0x0000000000017941 */ /* 0x000fea0003800200 */
.L_x_39:
[----:B------:R-:W-:-:S04]  /*4fb0*/  MOV R0, 0x180 ;  /* 0x0000018000007802 */ /* 0x000fc80000000f00 */
[----:B0--3--:R0:W3:Y:S03]  /*4fc0*/  LDC.64 R2, c[0x4][R0] ;  /* 0x0100000000027b82 */ /* 0x0090e60000000a00 */
[----:B-1----:R-:W-:-:S07]  /*4fd0*/  LEPC R20, `(.L_x_99) ;  /* 0x000000001014794e */ /* 0x002fce0000000000 */
[----:B0-23--:R-:W-:Y:S05]  /*4fe0*/  CALL.ABS.NOINC R2 ;  /* 0x0000000002007343 */ /* 0x00dfea0003c00000 */
.L_x_99:
[----:B------:R-:W0:Y:S02]  /*4ff0*/  LDC.64 R10, c[0x0][0x388] ;  /* 0x0000e200ff0a7b82 */ /* 0x000e240000000a00 */
[----:B0-----:R-:W-:-:S06]  /*5000*/  IMAD.WIDE R16, R11, 0x8, R16 ;  /* 0x000000080b107825 */ /* 0x001fcc00078e0210 */
[----:B------:R-:W2:Y:S01]  /*5010*/  LDG.E.64 R16, desc[UR36][R16.64] ;  /* 0x0000002410107981 */ /* 0x000ea2000c1e1b00 */
[----:B------:R-:W-:Y:S01]  /*5020*/  IMAD.SHL.U32 R0, R10, 0x2, RZ ;  /* 0x000000020a007824 */ /* 0x000fe200078e00ff */
[----:B------:R-:W0:Y:S01]  /*5030*/  S2UR UR5, SR_CgaCtaId ;  /* 0x00000000000579c3 */ /* 0x000e220000008800 */
[----:B------:R-:W1:Y:S01]  /*5040*/  I2F.F64 R10, R11 ;  /* 0x0000000b000a7312 */ /* 0x000e620000201c00 */
[----:B------:R-:W-:Y:S01]  /*5050*/  UMOV UR4, 0x400 ;  /* 0x0000040000047882 */ /* 0x000fe20000000000 */
[----:B------:R-:W-:Y:S06]  /*5060*/  BSSY.RECONVERGENT B0, `(.L_x_100) ;  /* 0x0000017000007945 */ /* 0x000fec0003800200 */
[----:B------:R-:W2:Y:S01]  /*5070*/  I2F.F64 R2, R0 ;  /* 0x0000000000027312 */ /* 0x000ea20000201c00 */
[----:B-1----:R-:W-:Y:S01]  /*5080*/  FSETP.GEU.AND P1, PT, |R11|, 6.5827683646048100446e-37, PT ;  /* 0x036000000b00780b */ /* 0x002fe20003f2e200 */
[----:B0-----:R-:W-:Y:S01]  /*5090*/  ULEA UR4, UR5, UR4, 0x18 ;  /* 0x0000000405047291 */ /* 0x001fe2000f8ec0ff */
[----:B--2---:R-:W-:Y:S01]  /*50a0*/  DMUL R8, R2, R16 ;  /* 0x0000001002087228 */ /* 0x004fe20000000000 */
[----:B------:R-:W-:-:S05]  /*50b0*/  IMAD.MOV.U32 R2, RZ, RZ, 0x1 ;  /* 0x00000001ff027424 */ /* 0x000fca00078e00ff */
[----:B------:R-:W0:Y:S02]  /*50c0*/  MUFU.RCP64H R3, R9 ;  /* 0x0000000900037308 */ /* 0x000e240000001800 */
[----:B0-----:R-:W-:-:S08]  /*50d0*/  DFMA R4, -R8, R2, 1 ;  /* 0x3ff000000804742b */ /* 0x001fd00000000102 */
[----:B------:R-:W-:-:S08]  /*50e0*/  DFMA R4, R4, R4, R4 ;  /* 0x000000040404722b */ /* 0x000fd00000000004 */
[----:B------:R-:W-:-:S08]  /*50f0*/  DFMA R4, R2, R4, R2 ;  /* 0x000000040204722b */ /* 0x000fd00000000002 */
[----:B------:R-:W-:-:S08]  /*5100*/  DFMA R2, -R8, R4, 1 ;  /* 0x3ff000000802742b */ /* 0x000fd00000000104 */
[----:B------:R-:W-:Y:S01]  /*5110*/  DFMA R2, R4, R2, R4 ;  /* 0x000000020402722b */ /* 0x000fe20000000004 */
[----:B------:R-:W0:Y:S07]  /*5120*/  LDS.64 R4, [UR4] ;  /* 0x00000004ff047984 */ /* 0x000e2e0008000a00 */
[----:B------:R-:W-:-:S08]  /*5130*/  DMUL R6, R10, R2 ;  /* 0x000000020a067228 */ /* 0x000fd00000000000 */
[----:B------:R-:W-:-:S08]  /*5140*/  DFMA R12, -R8, R6, R10 ;  /* 0x00000006080c722b */ /* 0x000fd0000000010a */
[----:B------:R-:W-:-:S10]  /*5150*/  DFMA R2, R2, R12, R6 ;  /* 0x0000000c0202722b */ /* 0x000fd40000000006 */
[----:B------:R-:W-:-:S05]  /*5160*/  FFMA R0, RZ, R9, R3 ;  /* 0x00000009ff007223 */ /* 0x000fca0000000003 */
[----:B------:R-:W-:-:S13]  /*5170*/  FSETP.GT.AND P0, PT, |R0|, 1.469367938527859385e-39, PT ;  /* 0x001000000000780b */ /* 0x000fda0003f04200 */
[----:B0-----:R-:W-:Y:S05]  /*5180*/  @P0 BRA P1, `(.L_x_101) ;  /* 0x0000000000100947 */ /* 0x001fea0000800000 */
[----:B------:R-:W-:-:S07]  /*5190*/  MOV R0, 0x51b0 ;  /* 0x000051b000007802 */ /* 0x000fce0000000f00 */
[----:B------:R-:W-:Y:S05]  /*51a0*/  CALL.REL.NOINC `($__internal_0_$__cuda_sm20_div_rn_f64_full) ;  /* 0x0000000000f47944 */ /* 0x000fea0003c00000 */
[----:B------:R-:W-:Y:S02]  /*51b0*/  IMAD.MOV.U32 R2, RZ, RZ, R14 ;  /* 0x000000ffff027224 */ /* 0x000fe400078e000e */
[----:B------:R-:W-:-:S07]  /*51c0*/  IMAD.MOV.U32 R3, RZ, RZ, R15 ;  /* 0x000000ffff037224 */ /* 0x000fce00078e000f */
.L_x_101:
[----:B------:R-:W-:Y:S05]  /*51d0*/  BSYNC.RECONVERGENT B0 ;  /* 0x0000000000007941 */ /* 0x000fea0003800200 */
.L_x_100:
[----:B------:R-:W0:Y:S02]  /*51e0*/  F2F.F32.F64 R7, R2 ;  /* 0x0000000200077310 */ /* 0x000e240000301000 */
[----:B0-----:R0:W-:Y:S02]  /*51f0*/  ATOM.E.ADD.F32.FTZ.RN.STRONG.GPU P0, RZ, desc[UR36][R4.64], R7 ;  /* 0x8000000704ff79a2 */ /* 0x0011e4000c10f324 */
[----:B0-----:R-:W-:Y:S05]  /*5200*/  @P0 BRA `(.L_x_7) ;  /* 0x00000000004c0947 */ /* 0x001fea0003800000 */
[----:B------:R-:W0:Y:S02]  /*5210*/  QSPC.E.S P0, RZ, [R4] ;  /* 0x0000000004ff73aa */ /* 0x000e240000000500 */
[----:B0-----:R-:W-:Y:S05]  /*5220*/  @!P0 BRA `(.L_x_102) ;  /* 0x0000000000188947 */ /* 0x001fea0003800000 */
[----:B------:R-:W-:-:S07]  /*5230*/  MOV R4, R4 ;  /* 0x0000000400047202 */ /* 0x000fce0000000f00 */
.L_x_103:
[----:B------:R-:W0:Y:S02]  /*5240*/  LDS R2, [R4] ;  /* 0x0000000004027984 */ /* 0x000e240000000800 */
[----:B0-----:R-:W-:-:S05]  /*5250*/  FADD R3, R7, R2 ;  /* 0x0000000207037221 */ /* 0x001fca0000000000 */
[----:B------:R-:W0:Y:S02]  /*5260*/  ATOMS.CAST.SPIN P0, [R4], R2, R3 ;  /* 0x000000020400758d */ /* 0x000e240001800003 */
[----:B0-----:R-:W-:Y:S05]  /*5270*/  @!P0 BRA `(.L_x_103) ;  /* 0xfffffffc00f08947 */ /* 0x001fea000383ffff */
[----:B------:R-:W-:Y:S05]  /*5280*/  BRA `(.L_x_7) ;  /* 0x00000000002c7947 */ /* 0x000fea0003800000 */
.L_x_102:
[----:B------:R-:W0:Y:S02]  /*5290*/  QSPC.E.D P0, RZ, [R4] ;  /* 0x0000000004ff73aa */ /* 0x000e240000000700 */
[----:B0-----:R-:W-:Y:S05]  /*52a0*/  @!P0 BRA `(.L_x_104) ;  /* 0x0000000000188947 */ /* 0x001fea0003800000 */
.L_x_105:
[----:B------:R-:W2:Y:S02]  /*52b0*/  LD.E R2, [R4] ;  /* 0x0000000004027980 */ /* 0x000ea40000100900 */
[----:B--2---:R-:W-:-:S06]  /*52c0*/  FADD R3, R7, R2 ;  /* 0x0000000207037221 */ /* 0x004fcc0000000000 */
[----:B------:R-:W2:Y:S02]  /*52d0*/  ATOM.E.CAST.SPIN PT, R3, [R4], R2, R3 ;  /* 0x000000020403738b */ /* 0x000ea400019e0103 */
[----:B--2---:R-:W-:-:S13]  /*52e0*/  ISETP.EQ.U32.AND P0, PT, R3, 0x1, PT ;  /* 0x000000010300780c */ /* 0x004fda0003f02070 */
[----:B------:R-:W-:Y:S05]  /*52f0*/  @!P0 BRA `(.L_x_105) ;  /* 0xfffffffc00ec8947 */ /* 0x000fea000383ffff */
[----:B------:R-:W-:Y:S05]  /*5300*/  BRA `(.L_x_7) ;  /* 0x00000000000c7947 */ /* 0x000fea0003800000 */
.L_x_104:
[----:B------:R-:W2:Y:S02]  /*5310*/  LD.E R0, desc[UR36][R4.64] ;  /* 0x0000002404007980 */ /* 0x000ea4000c101900 */
[----:B--2---:R-:W-:-:S05]  /*5320*/  FADD R3, R7, R0 ;  /* 0x0000000007037221 */ /* 0x004fca0000000000 */
[----:B------:R1:W-:Y:S02]  /*5330*/  ST.E desc[UR36][R4.64], R3 ;  /* 0x0000000304007985 */ /* 0x0003e4000c101924 */
.L_x_7:
[----:B------:R-:W2:Y:S01]  /*5340*/  S2R R0, SR_TID.X ;  /* 0x0000000000007919 */ /* 0x000ea20000002100 */
[----:B------:R-:W-:Y:S05]  /*5350*/  WARPSYNC.ALL ;  /* 0x0000000000007948 */ /* 0x000fea0003800000 */
[----:B------:R-:W-:Y:S01]  /*5360*/  BAR.SYNC.DEFER_BLOCKING 0x0 ;  /* 0x0000000000007b1d */ /* 0x000fe20000010000 */
[----:B--2---:R-:W-:-:S13]  /*5370*/  ISETP.NE.AND P0, PT, R0, RZ, PT ;  /* 0x000000ff0000720c */ /* 0x004fda0003f05270 */
[----:B------:R-:W-:Y:S05]  /*5380*/  @P0 EXIT ;  /* 0x000000000000094d */ /* 0x000fea0003800000 */
[----:B------:R-:W2:Y:S01]  /*5390*/  S2UR UR5, SR_CgaCtaId ;  /* 0x00000000000579c3 */ /* 0x000ea20000008800 */
[----:B------:R-:W-:Y:S02]  /*53a0*/  UMOV UR4, 0x400 ;  /* 0x0000040000047882 */ /* 0x000fe40000000000 */
[----:B--2---:R-:W-:-:S09]  /*53b0*/  ULEA UR4, UR5, UR4, 0x18 ;  /* 0x0000000405047291 */ /* 0x004fd2000f8ec0ff */
[----:B-1----:R-:W1:Y:S04]  /*53c0*/  LDS.64 R2, [UR4] ;  /* 0x00000004ff027984 */ /* 0x002e680008000a00 */
[----:B-1----:R-:W2:Y:S01]  /*53d0*/  LD.E R0, desc[UR36][R2.64] ;  /* 0x0000002402007980 */ /* 0x002ea2000c101900 */
[----:B------:R-:W2:Y:S01]  /*53e0*/  LDC.64 R6, c[0x0][0x390] ;  /* 0x0000e400ff067b82 */ /* 0x000ea20000000a00 */
[----:B------:R-:W-:-:S07]  /*53f0*/  MOV R8, 0x180 ;  /* 0x0000018000087802 */ /* 0x000fce0000000f00 */
[----:B------:R-:W1:Y:S01]  /*5400*/  LDC.64 R8, c[0x4][R8] ;  /* 0x0100000008087b82 */ /* 0x000e620000000a00 */
[----:B--2---:R2:W-:Y:S01]  /*5410*/  REDG.E.ADD.F32.FTZ.RN.STRONG.GPU desc[UR36][R6.64], R0 ;  /* 0x00000000060079a6 */ /* 0x0045e2000c12f324 */
[----:B0-----:R-:W-:Y:S02]  /*5420*/  IMAD.MOV.U32 R4, RZ, RZ, R2 ;  /* 0x000000ffff047224 */ /* 0x001fe400078e0002 */
[----:B-1----:R-:W-:-:S07]  /*5430*/  IMAD.MOV.U32 R5, RZ, RZ, R3 ;  /* 0x000000ffff057224 */ /* 0x002fce00078e0003 */
[----:B------:R-:W-:-:S07]  /*5440*/  LEPC R20, `(.L_x_106) ;  /* 0x000000001014794e */ /* 0x000fce0000000000 */
[----:B--2---:R-:W-:Y:S05]  /*5450*/  CALL.ABS.NOINC R8 ;  /* 0x0000000008007343 */ /* 0x004fea0003c00000 */
.L_x_106:
[----:B------:R-:W-:Y:S05]  /*5460*/  EXIT ;  /* 0x000000000000794d */ /* 0x000fea0003800000 */
.L_x_16:
[----:B------:R-:W-:Y:S02]  /*5470*/  MOV R0, 0x180 ;  /* 0x0000018000007802 */ /* 0x000fe40000000f00 */
[----:B------:R-:W-:Y:S02]  /*5480*/  CS2R R4, SRZ ;  /* 0x0000000000047805 */ /* 0x000fe4000001ff00 */
[----:B------:R0:W1:Y:S05]  /*5490*/  LDC.64 R2, c[0x4][R0] ;  /* 0x0100000000027b82 */ /* 0x00006a0000000a00 */
[----:B------:R-:W-:-:S07]  /*54a0*/  LEPC R20, `(.L_x_107) ;  /* 0x000000001014794e */ /* 0x000fce0000000000 */
[----:B01----:R-:W-:Y:S05]  /*54b0*/  CALL.ABS.NOINC R2 ;  /* 0x0000000002007343 */ /* 0x003fea0003c00000 */
.L_x_107:
[----:B------:R-:W0:Y:S01]  /*54c0*/  LDC.64 R8, c[0x4][0x168] ;  /* 0x01005a00ff087b82 */ /* 0x000e220000000a00 */
[----:B------:R-:W-:Y:S01]  /*54d0*/  MOV R0, 0x188 ;  /* 0x0000018800007802 */ /* 0x000fe20000000f00 */
[----:B------:R-:W1:Y:S01]  /*54e0*/  LDCU.64 UR4, c[0x4][0x170] ;  /* 0x01002e00ff0477ac */ /* 0x000e620008000a00 */
[----:B------:R-:W-:Y:S02]  /*54f0*/  IMAD.MOV.U32 R6, RZ, RZ, R23 ;  /* 0x000000ffff067224 */ /* 0x000fe400078e0017 */
[----:B------:R-:W-:-:S03]  /*5500*/  IMAD.MOV.U32 R7, RZ, RZ, R26 ;  /* 0x000000ffff077224 */ /* 0x000fc600078e001a */
[----:B------:R2:W3:Y:S01]  /*5510*/  LDC.64 R2, c[0x4][R0] ;  /* 0x0100000000027b82 */ /* 0x0004e20000000a00 */
[----:B-1----:R-:W-:Y:S02]  /*5520*/  IMAD.U32 R4, RZ, RZ, UR4 ;  /* 0x00000004ff047e24 */ /* 0x002fe4000f8e00ff */
[----:B------:R-:W-:Y:S01]  /*5530*/  IMAD.U32 R5, RZ, RZ, UR5 ;  /* 0x00000005ff057e24 */ /* 0x000fe2000f8e00ff */
[----:B0-----:R2:W-:Y:S06]  /*5540*/  STL.64 [R1], R8 ;  /* 0x0000000801007387 */ /* 0x0015ec0000100a00 */
[----:B------:R-:W-:-:S07]  /*5550*/  LEPC R20, `(.L_x_108) ;  /* 0x000000001014794e */ /* 0x000fce0000000000 */
[----:B--23--:R-:W-:Y:S05]  /*5560*/  CALL.ABS.NOINC R2 ;  /* 0x0000000002007343 */ /* 0x00cfea0003c00000 */
.L_x_108:
[----:B------:R-:W-:Y:S05]  /*5570*/  BPT.TRAP 0x1 ;  /* 0x000000040000795c */ /* 0x000fea0000300000 */
        .weak           $__internal_0_$__cuda_sm20_div_rn_f64_full
        .type           $__internal_0_$__cuda_sm20_div_rn_f64_full,@function
        .size           $__internal_0_$__cuda_sm20_div_rn_f64_full,(.L_x_116 - $__internal_0_$__cuda_sm20_div_rn_f64_full)
$__internal_0_$__cuda_sm20_div_rn_f64_full:
[C---:B------:R-:W-:Y:S01]  /*5580*/  FSETP.GEU.AND P0, PT, |R9|.reuse, 1.469367938527859385e-39, PT ;  /* 0x001000000900780b */ /* 0x040fe20003f0e200 */
[--C-:B------:R-:W-:Y:S01]  /*5590*/  IMAD.MOV.U32 R2, RZ, RZ, R8.reuse ;  /* 0x000000ffff027224 */ /* 0x100fe200078e0008 */
[C---:B------:R-:W-:Y:S01]  /*55a0*/  LOP3.LUT R6, R9.reuse, 0x800fffff, RZ, 0xc0, !PT ;  /* 0x800fffff09067812 */ /* 0x040fe200078ec0ff */
[----:B------:R-:W-:Y:S01]  /*55b0*/  IMAD.MOV.U32 R3, RZ, RZ, R9 ;  /* 0x000000ffff037224 */ /* 0x000fe200078e0009 */
[----:B------:R-:W-:Y:S01]  /*55c0*/  LOP3.LUT R16, R9, 0x7ff00000, RZ, 0xc0, !PT ;  /* 0x7ff0000009107812 */ /* 0x000fe200078ec0ff */
[----:B------:R-:W-:Y:S01]  /*55d0*/  IMAD.MOV.U32 R12, RZ, RZ, 0x1 ;  /* 0x00000001ff0c7424 */ /* 0x000fe200078e00ff */
[----:B------:R-:W-:Y:S01]  /*55e0*/  LOP3.LUT R7, R6, 0x3ff00000, RZ, 0xfc, !PT ;  /* 0x3ff0000006077812 */ /* 0x000fe200078efcff */
[----:B------:R-:W-:Y:S01]  /*55f0*/  IMAD.MOV.U32 R6, RZ, RZ, R8 ;  /* 0x000000ffff067224 */ /* 0x000fe200078e0008 */
[----:B------:R-:W-:Y:S01]  /*5600*/  LOP3.LUT R19, R11, 0x7ff00000, RZ, 0xc0, !PT ;  /* 0x7ff000000b137812 */ /* 0x000fe200078ec0ff */
[----:B------:R-:W-:Y:S02]  /*5610*/  IMAD.MOV.U32 R20, RZ, RZ, 0x1ca00000 ;  /* 0x1ca00000ff147424 */ /* 0x000fe400078e00ff */
[----:B------:R-:W-:Y:S01]  /*5620*/  IMAD.MOV.U32 R8, RZ, RZ, R10 ;  /* 0x000000ffff087224 */ /* 0x000fe200078e000a */
[----:B------:R-:W-:Y:S01]  /*5630*/  ISETP.GE.U32.AND P1, PT, R19, R16, PT ;  /* 0x000000101300720c */ /* 0x000fe20003f26070 */
[----:B------:R-:W-:Y:S01]  /*5640*/  @!P0 DMUL R6, R2, 8.98846567431157953865e+307 ;  /* 0x7fe0000002068828 */ /* 0x000fe20000000000 */
[----:B------:R-:W-:-:S02]  /*5650*/  IMAD.MOV.U32 R21, RZ, RZ, R19 ;  /* 0x000000ffff157224 */ /* 0x000fc400078e0013 */
[----:B------:R-:W-:Y:S02]  /*5660*/  SEL R9, R20, 0x63400000, !P1 ;  /* 0x6340000014097807 */ /* 0x000fe40004800000 */
[----:B------:R-:W-:Y:S01]  /*5670*/  FSETP.GEU.AND P1, PT, |R11|, 1.469367938527859385e-39, PT ;  /* 0x001000000b00780b */ /* 0x000fe20003f2e200 */
[----:B------:R-:W0:Y:S01]  /*5680*/  MUFU.RCP64H R13, R7 ;  /* 0x00000007000d7308 */ /* 0x000e220000001800 */
[----:B------:R-:W-:Y:S01]  /*5690*/  LOP3.LUT R9, R9, 0x800fffff, R11, 0xf8, !PT ;  /* 0x800fffff09097812 */ /* 0x000fe200078ef80b */
[----:B0-----:R-:W-:-:S08]  /*56a0*/  DFMA R14, R12, -R6, 1 ;  /* 0x3ff000000c0e742b */ /* 0x001fd00000000806 */
[----:B------:R-:W-:-:S08]  /*56b0*/  DFMA R14, R14, R14, R14 ;  /* 0x0000000e0e0e722b */ /* 0x000fd0000000000e */
[----:B------:R-:W-:-:S08]  /*56c0*/  DFMA R14, R12, R14, R12 ;  /* 0x0000000e0c0e722b */ /* 0x000fd0000000000c */
[----:B------:R-:W-:-:S08]  /*56d0*/  DFMA R12, R14, -R6, 1 ;  /* 0x3ff000000e0c742b */ /* 0x000fd00000000806 */
[----:B------:R-:W-:Y:S01]  /*56e0*/  DFMA R14, R14, R12, R14 ;  /* 0x0000000c0e0e722b */ /* 0x000fe2000000000e */
[----:B------:R-:W-:Y:S10]  /*56f0*/  @P1 BRA `(.L_x_109) ;  /* 0x0000000000201947 */ /* 0x000ff40003800000 */
[----:B------:R-:W-:-:S04]  /*5700*/  LOP3.LUT R12, R3, 0x7ff00000, RZ, 0xc0, !PT ;  /* 0x7ff00000030c7812 */ /* 0x000fc800078ec0ff */
[----:B------:R-:W-:Y:S01]  /*5710*/  ISETP.GE.U32.AND P1, PT, R19, R12, PT ;  /* 0x0000000c1300720c */ /* 0x000fe20003f26070 */
[----:B------:R-:W-:-:S03]  /*5720*/  IMAD.MOV.U32 R12, RZ, RZ, RZ ;  /* 0x000000ffff0c7224 */ /* 0x000fc600078e00ff */
[----:B------:R-:W-:-:S04]  /*5730*/  SEL R13, R20, 0x63400000, !P1 ;  /* 0x63400000140d7807 */ /* 0x000fc80004800000 */
[----:B------:R-:W-:-:S04]  /*5740*/  LOP3.LUT R13, R13, 0x80000000, R11, 0xf8, !PT ;  /* 0x800000000d0d7812 */ /* 0x000fc800078ef80b */
[----:B------:R-:W-:-:S06]  /*5750*/  LOP3.LUT R13, R13, 0x100000, RZ, 0xfc, !PT ;  /* 0x001000000d0d7812 */ /* 0x000fcc00078efcff */
[----:B------:R-:W-:-:S10]  /*5760*/  DFMA R8, R8, 2, -R12 ;  /* 0x400000000808782b */ /* 0x000fd4000000080c */
[----:B------:R-:W-:-:S07]  /*5770*/  LOP3.LUT R21, R9, 0x7ff00000, RZ, 0xc0, !PT ;  /* 0x7ff0000009157812 */ /* 0x000fce00078ec0ff */
.L_x_109:
[----:B------:R-:W-:Y:S01]  /*5780*/  IMAD.MOV.U32 R18, RZ, RZ, R16 ;  /* 0x000000ffff127224 */ /* 0x000fe200078e0010 */
[----:B------:R-:W-:Y:S01]  /*5790*/  @!P0 LOP3.LUT R18, R7, 0x7ff00000, RZ, 0xc0, !PT ;  /* 0x7ff0000007128812 */ /* 0x000fe200078ec0ff */
[----:B------:R-:W-:Y:S01]  /*57a0*/  VIADD R22, R21, 0xffffffff ;  /* 0xffffffff15167836 */ /* 0x000fe20000000000 */
[----:B------:R-:W-:Y:S01]  /*57b0*/  DMUL R12, R14, R8 ;  /* 0x000000080e0c7228 */ /* 0x000fe20000000000 */
[----:B------:R-:W-:Y:S02]  /*57c0*/  BSSY.RECONVERGENT B1, `(.L_x_110) ;  /* 0x0000037000017945 */ /* 0x000fe40003800200 */
[----:B------:R-:W-:Y:S01]  /*57d0*/  VIADD R23, R18, 0xffffffff ;  /* 0xffffffff12177836 */ /* 0x000fe20000000000 */
[----:B------:R-:W-:-:S04]  /*57e0*/  ISETP.GT.U32.AND P0, PT, R22, 0x7feffffe, PT ;  /* 0x7feffffe1600780c */ /* 0x000fc80003f04070 */
[----:B------:R-:W-:Y:S01]  /*57f0*/  ISETP.GT.U32.OR P0, PT, R23, 0x7feffffe, P0 ;  /* 0x7feffffe1700780c */ /* 0x000fe20000704470 */
[----:B------:R-:W-:-:S08]  /*5800*/  DFMA R16, R12, -R6, R8 ;  /* 0x800000060c10722b */ /* 0x000fd00000000008 */
[----:B------:R-:W-:-:S04]  /*5810*/  DFMA R12, R14, R16, R12 ;  /* 0x000000100e0c722b */ /* 0x000fc8000000000c */
[----:B------:R-:W-:Y:S07]  /*5820*/  @P0 BRA `(.L_x_111) ;  /* 0x00000000006c0947 */ /* 0x000fee0003800000 */
[----:B------:R-:W-:-:S04]  /*5830*/  LOP3.LUT R14, R3, 0x7ff00000, RZ, 0xc0, !PT ;  /* 0x7ff00000030e7812 */ /* 0x000fc800078ec0ff */
[CC--:B------:R-:W-:Y:S02]  /*5840*/  VIADDMNMX R10, R19.reuse, -R14.reuse, 0xb9600000, !PT ;  /* 0xb9600000130a7446 */ /* 0x0c0fe4000780090e */
[----:B------:R-:W-:Y:S02]  /*5850*/  ISETP.GE.U32.AND P0, PT, R19, R14, PT ;  /* 0x0000000e1300720c */ /* 0x000fe40003f06070 */
[----:B------:R-:W-:Y:S02]  /*5860*/  VIMNMX R10, PT, PT, R10, 0x46a00000, PT ;  /* 0x46a000000a0a7848 */ /* 0x000fe40003fe0100 */
[----:B------:R-:W-:-:S05]  /*5870*/  SEL R11, R20, 0x63400000, !P0 ;  /* 0x63400000140b7807 */ /* 0x000fca0004000000 */
[----:B------:R-:W-:Y:S02]  /*5880*/  IMAD.IADD R16, R10, 0x1, -R11 ;  /* 0x000000010a107824 */ /* 0x000fe400078e0a0b */
[----:B------:R-:W-:Y:S02]  /*5890*/  IMAD.MOV.U32 R10, RZ, RZ, RZ ;  /* 0x000000ffff0a7224 */ /* 0x000fe400078e00ff */
[----:B------:R-:W-:-:S06]  /*58a0*/  VIADD R11, R16, 0x7fe00000 ;  /* 0x7fe00000100b7836 */ /* 0x000fcc0000000000 */
[----:B------:R-:W-:-:S10]  /*58b0*/  DMUL R14, R12, R10 ;  /* 0x0000000a0c0e7228 */ /* 0x000fd40000000000 */
[----:B------:R-:W-:-:S13]  /*58c0*/  FSETP.GTU.AND P0, PT, |R15|, 1.469367938527859385e-39, PT ;  /* 0x001000000f00780b */ /* 0x000fda0003f0c200 */
[----:B------:R-:W-:Y:S05]  /*58d0*/  @P0 BRA `(.L_x_112) ;  /* 0x0000000000940947 */ /* 0x000fea0003800000 */
[----:B------:R-:W-:Y:S01]  /*58e0*/  DFMA R6, R12, -R6, R8 ;  /* 0x800000060c06722b */ /* 0x000fe20000000008 */
[----:B------:R-:W-:-:S09]  /*58f0*/  IMAD.MOV.U32 R10, RZ, RZ, RZ ;  /* 0x000000ffff0a7224 */ /* 0x000fd200078e00ff */
[C---:B------:R-:W-:Y:S02]  /*5900*/  FSETP.NEU.AND P0, PT, R7.reuse, RZ, PT ;  /* 0x000000ff0700720b */ /* 0x040fe40003f0d000 */
[----:B------:R-:W-:-:S04]  /*5910*/  LOP3.LUT R9, R7, 0x80000000, R3, 0x48, !PT ;  /* 0x8000000007097812 */ /* 0x000fc800078e4803 */
[----:B------:R-:W-:-:S07]  /*5920*/  LOP3.LUT R11, R9, R11, RZ, 0xfc, !PT ;  /* 0x0000000b090b7212 */ /* 0x000fce00078efcff */
[----:B------:R-:W-:Y:S05]  /*5930*/  @!P0 BRA `(.L_x_112) ;  /* 0x00000000007c8947 */ /* 0x000fea0003800000 */
[----:B------:R-:W-:Y:S01]  /*5940*/  IMAD.MOV R3, RZ, RZ, -R16 ;  /* 0x000000ffff037224 */ /* 0x000fe200078e0a10 */
[----:B------:R-:W-:Y:S01]  /*5950*/  DMUL.RP R10, R12, R10 ;  /* 0x0000000a0c0a7228 */ /* 0x000fe20000008000 */
[----:B------:R-:W-:-:S06]  /*5960*/  IMAD.MOV.U32 R2, RZ, RZ, RZ ;  /* 0x000000ffff027224 */ /* 0x000fcc00078e00ff */
[----:B------:R-:W-:-:S03]  /*5970*/  DFMA R2, R14, -R2, R12 ;  /* 0x800000020e02722b */ /* 0x000fc6000000000c */
[----:B------:R-:W-:-:S03]  /*5980*/  LOP3.LUT R9, R11, R9, RZ, 0x3c, !PT ;  /* 0x000000090b097212 */ /* 0x000fc600078e3cff */
[----:B------:R-:W-:-:S04]  /*5990*/  IADD3 R2, PT, PT, -R16, -0x43300000, RZ ;  /* 0xbcd0000010027810 */ /* 0x000fc80007ffe1ff */
[----:B------:R-:W-:-:S04]  /*59a0*/  FSETP.NEU.AND P0, PT, |R3|, R2, PT ;  /* 0x000000020300720b */ /* 0x000fc80003f0d200 */
[----:B------:R-:W-:Y:S02]  /*59b0*/  FSEL R14, R10, R14, !P0 ;  /* 0x0000000e0a0e7208 */ /* 0x000fe40004000000 */
[----:B------:R-:W-:Y:S01]  /*59c0*/  FSEL R15, R9, R15, !P0 ;  /* 0x0000000f090f7208 */ /* 0x000fe20004000000 */
[----:B------:R-:W-:Y:S06]  /*59d0*/  BRA `(.L_x_112) ;  /* 0x0000000000547947 */ /* 0x000fec0003800000 */
.L_x_111:
[----:B------:R-:W-:-:S14]  /*59e0*/  DSETP.NAN.AND P0, PT, R10, R10, PT ;  /* 0x0000000a0a00722a */ /* 0x000fdc0003f08000 */
[----:B------:R-:W-:Y:S05]  /*59f0*/  @P0 BRA `(.L_x_113) ;  /* 0x0000000000440947 */ /* 0x000fea0003800000 */
[----:B------:R-:W-:-:S14]  /*5a00*/  DSETP.NAN.AND P0, PT, R2, R2, PT ;  /* 0x000000020200722a */ /* 0x000fdc0003f08000 */
[----:B------:R-:W-:Y:S05]  /*5a10*/  @P0 BRA `(.L_x_114) ;  /* 0x0000000000300947 */ /* 0x000fea0003800000 */
[----:B------:R-:W-:Y:S01]  /*5a20*/  ISETP.NE.AND P0, PT, R21, R18, PT ;  /* 0x000000121500720c */ /* 0x000fe20003f05270 */
[----:B------:R-:W-:Y:S02]  /*5a30*/  IMAD.MOV.U32 R14, RZ, RZ, 0x0 ;  /* 0x00000000ff0e7424 */ /* 0x000fe400078e00ff */
[----:B------:R-:W-:-:S10]  /*5a40*/  IMAD.MOV.U32 R15, RZ, RZ, -0x80000 ;  /* 0xfff80000ff0f7424 */ /* 0x000fd400078e00ff */
[----:B------:R-:W-:Y:S05]  /*5a50*/  @!P0 BRA `(.L_x_112) ;  /* 0x0000000000348947 */ /* 0x000fea0003800000 */
[----:B------:R-:W-:Y:S02]  /*5a60*/  ISETP.NE.AND P0, PT, R21, 0x7ff00000, PT ;  /* 0x7ff000001500780c */ /* 0x000fe40003f05270 */
[----:B------:R-:W-:Y:S02]  /*5a70*/  LOP3.LUT R15, R11, 0x80000000, R3, 0x48, !PT ;  /* 0x800000000b0f7812 */ /* 0x000fe400078e4803 */
[----:B------:R-:W-:-:S13]  /*5a80*/  ISETP.EQ.OR P0, PT, R18, RZ, !P0 ;  /* 0x000000ff1200720c */ /* 0x000fda0004702670 */
[----:B------:R-:W-:Y:S01]  /*5a90*/  @P0 LOP3.LUT R2, R15, 0x7ff00000, RZ, 0xfc, !PT ;  /* 0x7ff000000f020812 */ /* 0x000fe200078efcff */
[----:B------:R-:W-:Y:S02]  /*5aa0*/  @!P0 IMAD.MOV.U32 R14, RZ, RZ, RZ ;  /* 0x000000ffff0e8224 */ /* 0x000fe400078e00ff */
[----:B------:R-:W-:Y:S02]  /*5ab0*/  @P0 IMAD.MOV.U32 R14, RZ, RZ, RZ ;  /* 0x000000ffff0e0224 */ /* 0x000fe400078e00ff */
[----:B------:R-:W-:Y:S01]  /*5ac0*/  @P0 IMAD.MOV.U32 R15, RZ, RZ, R2 ;  /* 0x000000ffff0f0224 */ /* 0x000fe200078e0002 */
[----:B------:R-:W-:Y:S06]  /*5ad0*/  BRA `(.L_x_112) ;  /* 0x0000000000147947 */ /* 0x000fec0003800000 */
.L_x_114:
[----:B------:R-:W-:Y:S01]  /*5ae0*/  LOP3.LUT R15, R3, 0x80000, RZ, 0xfc, !PT ;  /* 0x00080000030f7812 */ /* 0x000fe200078efcff */
[----:B------:R-:W-:Y:S01]  /*5af0*/  IMAD.MOV.U32 R14, RZ, RZ, R2 ;  /* 0x000000ffff0e7224 */ /* 0x000fe200078e0002 */
[----:B------:R-:W-:Y:S06]  /*5b00*/  BRA `(.L_x_112) ;  /* 0x0000000000087947 */ /* 0x000fec0003800000 */
.L_x_113:
[----:B------:R-:W-:Y:S01]  /*5b10*/  LOP3.LUT R15, R11, 0x80000, RZ, 0xfc, !PT ;  /* 0x000800000b0f7812 */ /* 0x000fe200078efcff */
[----:B------:R-:W-:-:S07]  /*5b20*/  IMAD.MOV.U32 R14, RZ, RZ, R10 ;  /* 0x000000ffff0e7224 */ /* 0x000fce00078e000a */
.L_x_112:
[----:B------:R-:W-:Y:S05]  /*5b30*/  BSYNC.RECONVERGENT B1 ;  /* 0x0000000000017941 */ /* 0x000fea0003800200 */
.L_x_110:
[----:B------:R-:W-:Y:S02]  /*5b40*/  IMAD.MOV.U32 R2, RZ, RZ, R0 ;  /* 0x000000ffff027224 */ /* 0x000fe400078e0000 */
[----:B------:R-:W-:-:S04]  /*5b50*/  IMAD.MOV.U32 R3, RZ, RZ, 0x0 ;  /* 0x00000000ff037424 */ /* 0x000fc800078e00ff */
[----:B------:R-:W-:Y:S05]  /*5b60*/  RET.REL.NODEC R2 `(_Z6gpukNNPdiiPf) ;  /* 0xffffffa402247950 */ /* 0x000fea0003c3ffff */
.L_x_115:
        /* <DEDUP_REMOVED lines=9> */
.L_x_116:


//--------------------- .nv.global.init           --------------------------
	.section	.nv.global.init,"aw",@progbits
.nv.global.init:
	.type		$str$1,@object
	.size		$str$1,($str - $str$1)
$str$1:
        /*0000*/ 	.byte	0x25, 0x73, 0x0a, 0x00
	.type		$str,@object
	.size		$str,(.L_45 - $str)
$str:
        /*0004*/ 	.byte	0x74, 0x65, 0x6d, 0x70, 0x6f, 0x72, 0x61, 0x72, 0x79, 0x5f, 0x62, 0x75, 0x66, 0x66, 0x65, 0x72
        /*0014*/ 	.byte	0x3a, 0x3a, 0x61, 0x6c, 0x6c, 0x6f, 0x63, 0x61, 0x74, 0x65, 0x3a, 0x20, 0x67, 0x65, 0x74, 0x5f
        /*0024*/ 	.byte	0x74, 0x65, 0x6d, 0x70, 0x6f, 0x72, 0x61, 0x72, 0x79, 0x5f, 0x62, 0x75, 0x66, 0x66, 0x65, 0x72
        /*0034*/ 	.byte	0x20, 0x66, 0x61, 0x69, 0x6c, 0x65, 0x64, 0x00
.L_45:


//--------------------- .nv.shared.reserved.0     --------------------------
	.section	.nv.shared.reserved.0,"aw",@nobits
	.weak		__nv_reservedSMEM_offset_0_alias
	.size		__nv_reservedSMEM_offset_0_alias, 0, 64
	.other		__nv_reservedSMEM_offset_0_alias,@"STO_CUDA_RESERVED_SHARED STV_DEFAULT"
__nv_reservedSMEM_offset_0_alias:
	.zero		0
	.zero		64


//--------------------- .nv.global                --------------------------
	.section	.nv.global,"aw",@nobits
.nv.global:
	.type		_ZN33_INTERNAL_d2f5bbb6_4_k_cu_runTime6thrust24THRUST_300001_SM_1000_NS12placeholders2_8E,@object
	.size		_ZN33_INTERNAL_d2f5bbb6_4_k_cu_runTime6thrust24THRUST_300001_SM_1000_NS12placeholders2_8E,(_ZN33_INTERNAL_d2f5bbb6_4_k_cu_runTime4cuda3std3__435_GLOBAL__N__d2f5bbb6_4_k_cu_runTime6ignoreE - _ZN33_INTERNAL_d2f5bbb6_4_k_cu_runTime6thrust24THRUST_300001_SM_1000_NS12placeholders2_8E)
_ZN33_INTERNAL_d2f5bbb6_4_k_cu_runTime6thrust24THRUST_300001_SM_1000_NS12placeholders2_8E:
	.zero		1
	.type		_ZN33_INTERNAL_d2f5bbb6_4_k_cu_runTime4cuda3std3__435_GLOBAL__N__d2f5bbb6_4_k_cu_runTime6ignoreE,@object
	.size		_ZN33_INTERNAL_d2f5bbb6_4_k_cu_runTime4cuda3std3__435_GLOBAL__N__d2f5bbb6_4_k_cu_runTime6ignoreE,(_ZN33_INTERNAL_d2f5bbb6_4_k_cu_runTime4cuda3std6ranges3__45__cpo4dataE - _ZN33_INTERNAL_d2f5bbb6_4_k_cu_runTime4cuda3std3__435_GLOBAL__N__d2f5bbb6_4_k_cu_runTime6ignoreE)
_ZN33_INTERNAL_d2f5bbb6_4_k_cu_runTime4cuda3std3__435_GLOBAL__N__d2f5bbb6_4_k_cu_runTime6ignoreE:
	.zero		1
	.type		_ZN33_INTERNAL_d2f5bbb6_4_k_cu_runTime4cuda3std6ranges3__45__cpo4dataE,@object
	.size		_ZN33_INTERNAL_d2f5bbb6_4_k_cu_runTime4cuda3std6ranges3__45__cpo4dataE,(_ZN33_INTERNAL_d2f5bbb6_4_k_cu_runTime6thrust24THRUST_300001_SM_1000_NS6system3cpp3parE - _ZN33_INTERNAL_d2f5bbb6_4_k_cu_runTime4cuda3std6ranges3__45__cpo4dataE)
_ZN33_INTERNAL_d2f5bbb6_4_k_cu_runTime4cuda3std6ranges3__45__cpo4dataE:
	.zero		1
	.type		_ZN33_INTERNAL_d2f5bbb6_4_k_cu_runTime6thrust24THRUST_300001_SM_1000_NS6system3cpp3parE,@object
	.size		_ZN33_INTERNAL_d2f5bbb6_4_k_cu_runTime6thrust24THRUST_300001_SM_1000_NS6system3cpp3parE,(_ZN33_INTERNAL_d2f5bbb6_4_k_cu_runTime4cuda3std3__45__cpo5beginE - _ZN33_INTERNAL_d2f5bbb6_4_k_cu_runTime6thrust24THRUST_300001_SM_1000_NS6system3cpp3parE)
_ZN33_INTERNAL_d2f5bbb6_4_k_cu_runTime6thrust24THRUST_300001_SM_1000_NS6system3cpp3parE:
	.zero		1
	.type		_ZN33_INTERNAL_d2f5bbb6_4_k_cu_runTime4cuda3std3__45__cpo5beginE,@object
	.size		_ZN33_INTERNAL_d2f5bbb6_4_k_cu_runTime4cuda3std3__45__cpo5beginE,(_ZN33_INTERNAL_d2f5bbb6_4_k_cu_runTime4cuda3std6ranges3__45__cpo5beginE - _ZN33_INTERNAL_d2f5bbb6_4_k_cu_runTime4cuda3std3__45__cpo5beginE)
_ZN33_INTERNAL_d2f5bbb6_4_k_cu_runTime4cuda3std3__45__cpo5beginE:
	.zero		1
	.type		_ZN33_INTERNAL_d2f5bbb6_4_k_cu_runTime4cuda3std6ranges3__45__cpo5beginE,@object
	.size		_ZN33_INTERNAL_d2f5bbb6_4_k_cu_runTime4cuda3std6ranges3__45__cpo5beginE,(_ZN33_INTERNAL_d2f5bbb6_4_k_cu_runTime6thrust24THRUST_300001_SM_1000_NS6deviceE - _ZN33_INTERNAL_d2f5bbb6_4_k_cu_runTime4cuda3std6ranges3__45__cpo5beginE)
_ZN33_INTERNAL_d2f5bbb6_4_k_cu_runTime4cuda3std6ranges3__45__cpo5beginE:
	.zero		1
	.type		_ZN33_INTERNAL_d2f5bbb6_4_k_cu_runTime6thrust24THRUST_300001_SM_1000_NS6deviceE,@object
	.size		_ZN33_INTERNAL_d2f5bbb6_4_k_cu_runTime6thrust24THRUST_300001_SM_1000_NS6deviceE,(_ZN33_INTERNAL_d2f5bbb6_4_k_cu_runTime4cuda3std3__47nulloptE - _ZN33_INTERNAL_d2f5bbb6_4_k_cu_runTime6thrust24THRUST_300001_SM_1000_NS6deviceE)
_ZN33_INTERNAL_d2f5bbb6_4_k_cu_runTime6thrust24THRUST_300001_SM_1000_NS6deviceE:
	.zero		1
	.type		_ZN33_INTERNAL_d2f5bbb6_4_k_cu_runTime4cuda3std3__47nulloptE,@object
	.size		_ZN33_INTERNAL_d2f5bbb6_4_k_cu_runTime4cuda3std3__47nulloptE,(_ZN33_INTERNAL_d2f5bbb6_4_k_cu_runTime4cuda3std6ranges3__45__cpo8distanceE - _ZN33_INTERNAL_d2f5bbb6_4_k_cu_runTime4cuda3std3__47nulloptE)
_ZN33_INTERNAL_d2f5bbb6_4_k_cu_runTime4cuda3std3__47nulloptE:
	.zero		1
	.type		_ZN33_INTERNAL_d2f5bbb6_4_k_cu_runTime4cuda3std6ranges3__45__cpo8distanceE,@object
	.size		_ZN33_INTERNAL_d2f5bbb6_4_k_cu_runTime4cuda3std6ranges3__45__cpo8distanceE,(_ZN33_INTERNAL_d2f5bbb6_4_k_cu_runTime6thrust24THRUST_300001_SM_1000_NS12placeholders2_4E - _ZN33_INTERNAL_d2f5bbb6_4_k_cu_runTime4cuda3std6ranges3__45__cpo8distanceE)
_ZN33_INTERNAL_d2f5bbb6_4_k_cu_runTime4cuda3std6ranges3__45__cpo8distanceE:
	.zero		1
	.type		_ZN33_INTERNAL_d2f5bbb6_4_k_cu_runTime6thrust24THRUST_300001_SM_1000_NS12placeholders2_4E,@object
	.size		_ZN33_INTERNAL_d2f5bbb6_4_k_cu_runTime6thrust24THRUST_300001_SM_1000_NS12placeholders2_4E,(_ZN33_INTERNAL_d2f5bbb6_4_k_cu_runTime4cuda3std3__45__cpo6rbeginE - _ZN33_INTERNAL_d2f5bbb6_4_k_cu_runTime6thrust24THRUST_300001_SM_1000_NS12placeholders2_4E)
_ZN33_INTERNAL_d2f5bbb6_4_k_cu_runTime6thrust24THRUST_300001_SM_1000_NS12placeholders2_4E:
	.zero		1
	.type		_ZN33_INTERNAL_d2f5bbb6_4_k_cu_runTime4cuda3std3__45__cpo6rbeginE,@object
	.size		_ZN33_INTERNAL_d2f5bbb6_4_k_cu_runTime4cuda3std3__45__cpo6rbeginE,(_ZN33_INTERNAL_d2f5bbb6_4_k_cu_runTime4cuda3std6ranges3__45__cpo7advanceE - _ZN33_INTERNAL_d2f5bbb6_4_k_cu_runTime4cuda3std3__45__cpo6rbeginE)
_ZN33_INTERNAL_d2f5bbb6_4_k_cu_runTime4cuda3std3__45__cpo6rbeginE:
	.zero		1
	.type		_ZN33_INTERNAL_d2f5bbb6_4_k_cu_runTime4cuda3std6ranges3__45__cpo7advanceE,@object
	.size		_ZN33_INTERNAL_d2f5bbb6_4_k_cu_runTime4cuda3std6ranges3__45__cpo7advanceE,(_ZN33_INTERNAL_d2f5bbb6_4_k_cu_runTime6thrust24THRUST_300001_SM_1000_NS12placeholders3_10E - _ZN33_INTERNAL_d2f5bbb6_4_k_cu_runTime4cuda3std6ranges3__45__cpo7advanceE)
_ZN33_INTERNAL_d2f5bbb6_4_k_cu_runTime4cuda3std6ranges3__45__cpo7advanceE:
	.zero		1
	.type		_ZN33_INTERNAL_d2f5bbb6_4_k_cu_runTime6thrust24THRUST_300001_SM_1000_NS12placeholders3_10E,@object
	.size		_ZN33_INTERNAL_d2f5bbb6_4_k_cu_runTime6thrust24THRUST_300001_SM_1000_NS12placeholders3_10E,(_ZN33_INTERNAL_d2f5bbb6_4_k_cu_runTime4cuda3std3__48in_placeE - _ZN33_INTERNAL_d2f5bbb6_4_k_cu_runTime6thrust24THRUST_300001_SM_1000_NS12placeholders3_10E)
_ZN33_INTERNAL_d2f5bbb6_4_k_cu_runTime6thrust24THRUST_300001_SM_1000_NS12placeholders3_10E:
	.zero		1
	.type		_ZN33_INTERNAL_d2f5bbb6_4_k_cu_runTime4cuda3std3__48in_placeE,@object
	.size		_ZN33_INTERNAL_d2f5bbb6_4_k_cu_runTime4cuda3std3__48in_placeE,(_ZN33_INTERNAL_d2f5bbb6_4_k_cu_runTime4cuda3std6ranges3__45__cpo4sizeE - _ZN33_INTERNAL_d2f5bbb6_4_k_cu_runTime4cuda3std3__48in_placeE)
_ZN33_INTERNAL_d2f5bbb6_4_k_cu_runTime4cuda3std3__48in_placeE:
	.zero		1
	.type		_ZN33_INTERNAL_d2f5bbb6_4_k_cu_runTime4cuda3std6ranges3__45__cpo4sizeE,@object
	.size		_ZN33_INTERNAL_d2f5bbb6_4_k_cu_runTime4cuda3std6ranges3__45__cpo4sizeE,(_ZN33_INTERNAL_d2f5bbb6_4_k_cu_runTime6thrust24THRUST_300001_SM_1000_NS12placeholders2_2E - _ZN33_INTERNAL_d2f5bbb6_4_k_cu_runTime4cuda3std6ranges3__45__cpo4sizeE)
_ZN33_INTERNAL_d2f5bbb6_4_k_cu_runTime4cuda3std6ranges3__45__cpo4sizeE:
	.zero		1
	.type		_ZN33_INTERNAL_d2f5bbb6_4_k_cu_runTime6thrust24THRUST_300001_SM_1000_NS12placeholders2_2E,@object
	.size		_ZN33_INTERNAL_d2f5bbb6_4_k_cu_runTime6thrust24THRUST_300001_SM_1000_NS12placeholders2_2E,(_ZN33_INTERNAL_d2f5bbb6_4_k_cu_runTime4cuda3std3__45__cpo6cbeginE - _ZN33_INTERNAL_d2f5bbb6_4_k_cu_runTime6thrust24THRUST_300001_SM_1000_NS12placeholders2_2E)
_ZN33_INTERNAL_d2f5bbb6_4_k_cu_runTime6thrust24THRUST_300001_SM_1000_NS12placeholders2_2E:
	.zero		1
	.type		_ZN33_INTERNAL_d2f5bbb6_4_k_cu_runTime4cuda3std3__45__cpo6cbeginE,@object
	.size		_ZN33_INTERNAL_d2f5bbb6_4_k_cu_runTime4cuda3std3__45__cpo6cbeginE,(_ZN33_INTERNAL_d2f5bbb6_4_k_cu_runTime4cuda3std6ranges3__45__cpo6cbeginE - _ZN33_INTERNAL_d2f5bbb6_4_k_cu_runTime4cuda3std3__45__cpo6cbeginE)
_ZN33_INTERNAL_d2f5bbb6_4_k_cu_runTime4cuda3std3__45__cpo6cbeginE:
	.zero		1
	.type		_ZN33_INTERNAL_d2f5bbb6_4_k_cu_runTime4cuda3std6ranges3__45__cpo6cbeginE,@object
	.size		_ZN33_INTERNAL_d2f5bbb6_4_k_cu_runTime4cuda3std6ranges3__45__cpo6cbeginE,(_ZN33_INTERNAL_d2f5bbb6_4_k_cu_runTime6thrust24THRUST_300001_SM_1000_NS12placeholders2_6E - _ZN33_INTERNAL_d2f5bbb6_4_k_cu_runTime4cuda3std6ranges3__45__cpo6cbeginE)
_ZN33_INTERNAL_d2f5bbb6_4_k_cu_runTime4cuda3std6ranges3__45__cpo6cbeginE:
	.zero		1
	.type		_ZN33_INTERNAL_d2f5bbb6_4_k_cu_runTime6thrust24THRUST_300001_SM_1000_NS12placeholders2_6E,@object
	.size		_ZN33_INTERNAL_d2f5bbb6_4_k_cu_runTime6thrust24THRUST_300001_SM_1000_NS12placeholders2_6E,(_ZN33_INTERNAL_d2f5bbb6_4_k_cu_runTime4cuda3std3__45__cpo7crbeginE - _ZN33_INTERNAL_d2f5bbb6_4_k_cu_runTime6thrust24THRUST_300001_SM_1000_NS12placeholders2_6E)
_ZN33_INTERNAL_d2f5bbb6_4_k_cu_runTime6thrust24THRUST_300001_SM_1000_NS12placeholders2_6E:
	.zero		1
	.type		_ZN33_INTERNAL_d2f5bbb6_4_k_cu_runTime4cuda3std3__45__cpo7crbeginE,@object
	.size		_ZN33_INTERNAL_d2f5bbb6_4_k_cu_runTime4cuda3std3__45__cpo7crbeginE,(_ZN33_INTERNAL_d2f5bbb6_4_k_cu_runTime4cuda3std6ranges3__45__cpo4nextE - _ZN33_INTERNAL_d2f5bbb6_4_k_cu_runTime4cuda3std3__45__cpo7crbeginE)
_ZN33_INTERNAL_d2f5bbb6_4_k_cu_runTime4cuda3std3__45__cpo7crbeginE:
	.zero		1
	.type		_ZN33_INTERNAL_d2f5bbb6_4_k_cu_runTime4cuda3std6ranges3__45__cpo4nextE,@object
	.size		_ZN33_INTERNAL_d2f5bbb6_4_k_cu_runTime4cuda3std6ranges3__45__cpo4nextE,(_ZN33_INTERNAL_d2f5bbb6_4_k_cu_runTime4cuda3std6ranges3__45__cpo4swapE - _ZN33_INTERNAL_d2f5bbb6_4_k_cu_runTime4cuda3std6ranges3__45__cpo4nextE)
_ZN33_INTERNAL_d2f5bbb6_4_k_cu_runTime4cuda3std6ranges3__45__cpo4nextE:
	.zero		1
	.type		_ZN33_INTERNAL_d2f5bbb6_4_k_cu_runTime4cuda3std6ranges3__45__cpo4swapE,@object
	.size		_ZN33_INTERNAL_d2f5bbb6_4_k_cu_runTime4cuda3std6ranges3__45__cpo4swapE,(_ZN33_INTERNAL_d2f5bbb6_4_k_cu_runTime6thrust24THRUST_300001_SM_1000_NS8cuda_cub10par_nosyncE - _ZN33_INTERNAL_d2f5bbb6_4_k_cu_runTime4cuda3std6ranges3__45__cpo4swapE)
_ZN33_INTERNAL_d2f5bbb6_4_k_cu_runTime4cuda3std6ranges3__45__cpo4swapE:
	.zero		1
	.type		_ZN33_INTERNAL_d2f5bbb6_4_k_cu_runTime6thrust24THRUST_300001_SM_1000_NS8cuda_cub10par_nosyncE,@object
	.size		_ZN33_INTERNAL_d2f5bbb6_4_k_cu_runTime6thrust24THRUST_300001_SM_1000_NS8cuda_cub10par_nosyncE,(_ZN33_INTERNAL_d2f5bbb6_4_k_cu_runTime6thrust24THRUST_300001_SM_1000_NS3seqE - _ZN33_INTERNAL_d2f5bbb6_4_k_cu_runTime6thrust24THRUST_300001_SM_1000_NS8cuda_cub10par_nosyncE)
_ZN33_INTERNAL_d2f5bbb6_4_k_cu_runTime6thrust24THRUST_300001_SM_1000_NS8cuda_cub10par_nosyncE:
	.zero		1
	.type		_ZN33_INTERNAL_d2f5bbb6_4_k_cu_runTime6thrust24THRUST_300001_SM_1000_NS3seqE,@object
	.size		_ZN33_INTERNAL_d2f5bbb6_4_k_cu_runTime6thrust24THRUST_300001_SM_1000_NS3seqE,(_ZN33_INTERNAL_d2f5bbb6_4_k_cu_runTime4cuda3std3__420unreachable_sentinelE - _ZN33_INTERNAL_d2f5bbb6_4_k_cu_runTime6thrust24THRUST_300001_SM_1000_NS3seqE)
_ZN33_INTERNAL_d2f5bbb6_4_k_cu_runTime6thrust24THRUST_300001_SM_1000_NS3seqE:
	.zero		1
	.type		_ZN33_INTERNAL_d2f5bbb6_4_k_cu_runTime4cuda3std3__420unreachable_sentinelE,@object
	.size		_ZN33_INTERNAL_d2f5bbb6_4_k_cu_runTime4cuda3std3__420unreachable_sentinelE,(_ZN33_INTERNAL_d2f5bbb6_4_k_cu_runTime4cuda3std6ranges3__45__cpo5ssizeE - _ZN33_INTERNAL_d2f5bbb6_4_k_cu_runTime4cuda3std3__420unreachable_sentinelE)
_ZN33_INTERNAL_d2f5bbb6_4_k_cu_runTime4cuda3std3__420unreachable_sentinelE:
	.zero		1
	.type		_ZN33_INTERNAL_d2f5bbb6_4_k_cu_runTime4cuda3std6ranges3__45__cpo5ssizeE,@object
	.size		_ZN33_INTERNAL_d2f5bbb6_4_k_cu_runTime4cuda3std6ranges3__45__cpo5ssizeE,(_ZN33_INTERNAL_d2f5bbb6_4_k_cu_runTime6thrust24THRUST_300001_SM_1000_NS12placeholders2_3E - _ZN33_INTERNAL_d2f5bbb6_4_k_cu_runTime4cuda3std6ranges3__45__cpo5ssizeE)
_ZN33_INTERNAL_d2f5bbb6_4_k_cu_runTime4cuda3std6ranges3__45__cpo5ssizeE:
	.zero		1
	.type		_ZN33_INTERNAL_d2f5bbb6_4_k_cu_runTime6thrust24THRUST_300001_SM_1000_NS12placeholders2_3E,@object
	.size		_ZN33_INTERNAL_d2f5bbb6_4_k_cu_runTime6thrust24THRUST_300001_SM_1000_NS12placeholders2_3E,(_ZN33_INTERNAL_d2f5bbb6_4_k_cu_runTime4cuda3std3__45__cpo4cendE - _ZN33_INTERNAL_d2f5bbb6_4_k_cu_runTime6thrust24THRUST_300001_SM_1000_NS12placeholders2_3E)
_ZN33_INTERNAL_d2f5bbb6_4_k_cu_runTime6thrust24THRUST_300001_SM_1000_NS12placeholders2_3E:
	.zero		1
	.type		_ZN33_INTERNAL_d2f5bbb6_4_k_cu_runTime4cuda3std3__45__cpo4cendE,@object
	.size		_ZN33_INTERNAL_d2f5bbb6_4_k_cu_runTime4cuda3std3__45__cpo4cendE,(_ZN33_INTERNAL_d2f5bbb6_4_k_cu_runTime4cuda3std6ranges3__45__cpo4cendE - _ZN33_INTERNAL_d2f5bbb6_4_k_cu_runTime4cuda3std3__45__cpo4cendE)
_ZN33_INTERNAL_d2f5bbb6_4_k_cu_runTime4cuda3std3__45__cpo4cendE:
	.zero		1
	.type		_ZN33_INTERNAL_d2f5bbb6_4_k_cu_runTime4cuda3std6ranges3__45__cpo4cendE,@object
	.size		_ZN33_INTERNAL_d2f5bbb6_4_k_cu_runTime4cuda3std6ranges3__45__cpo4cendE,(_ZN33_INTERNAL_d2f5bbb6_4_k_cu_runTime6thrust24THRUST_300001_SM_1000_NS12placeholders2_7E - _ZN33_INTERNAL_d2f5bbb6_4_k_cu_runTime4cuda3std6ranges3__45__cpo4cendE)
_ZN33_INTERNAL_d2f5bbb6_4_k_cu_runTime4cuda3std6ranges3__45__cpo4cendE:
	.zero		1
	.type		_ZN33_INTERNAL_d2f5bbb6_4_k_cu_runTime6thrust24THRUST_300001_SM_1000_NS12placeholders2_7E,@object
	.size		_ZN33_INTERNAL_d2f5bbb6_4_k_cu_runTime6thrust24THRUST_300001_SM_1000_NS12placeholders2_7E,(_ZN33_INTERNAL_d2f5bbb6_4_k_cu_runTime4cuda3std3__45__cpo5crendE - _ZN33_INTERNAL_d2f5bbb6_4_k_cu_runTime6thrust24THRUST_300001_SM_1000_NS12placeholders2_7E)
_ZN33_INTERNAL_d2f5bbb6_4_k_cu_runTime6thrust24THRUST_300001_SM_1000_NS12placeholders2_7E:
	.zero		1
	.type		_ZN33_INTERNAL_d2f5bbb6_4_k_cu_runTime4cuda3std3__45__cpo5crendE,@object
	.size		_ZN33_INTERNAL_d2f5bbb6_4_k_cu_runTime4cuda3std3__45__cpo5crendE,(_ZN33_INTERNAL_d2f5bbb6_4_k_cu_runTime4cuda3std6ranges3__45__cpo4prevE - _ZN33_INTERNAL_d2f5bbb6_4_k_cu_runTime4cuda3std3__45__cpo5crendE)
_ZN33_INTERNAL_d2f5bbb6_4_k_cu_runTime4cuda3std3__45__cpo5crendE:
	.zero		1
	.type		_ZN33_INTERNAL_d2f5bbb6_4_k_cu_runTime4cuda3std6ranges3__45__cpo4prevE,@object
	.size		_ZN33_INTERNAL_d2f5bbb6_4_k_cu_runTime4cuda3std6ranges3__45__cpo4prevE,(_ZN33_INTERNAL_d2f5bbb6_4_k_cu_runTime4cuda3std6ranges3__45__cpo9iter_moveE - _ZN33_INTERNAL_d2f5bbb6_4_k_cu_runTime4cuda3std6ranges3__45__cpo4prevE)
_ZN33_INTERNAL_d2f5bbb6_4_k_cu_runTime4cuda3std6ranges3__45__cpo4prevE:
	.zero		1
	.type		_ZN33_INTERNAL_d2f5bbb6_4_k_cu_runTime4cuda3std6ranges3__45__cpo9iter_moveE,@object
	.size		_ZN33_INTERNAL_d2f5bbb6_4_k_cu_runTime4cuda3std6ranges3__45__cpo9iter_moveE,(_ZN33_INTERNAL_d2f5bbb6_4_k_cu_runTime6thrust24THRUST_300001_SM_1000_NS6system6detail10sequential3seqE - _ZN33_INTERNAL_d2f5bbb6_4_k_cu_runTime4cuda3std6ranges3__45__cpo9iter_moveE)
_ZN33_INTERNAL_d2f5bbb6_4_k_cu_runTime4cuda3std6ranges3__45__cpo9iter_moveE:
	.zero		1
	.type		_ZN33_INTERNAL_d2f5bbb6_4_k_cu_runTime6thrust24THRUST_300001_SM_1000_NS6system6detail10sequential3seqE,@object
	.size		_ZN33_INTERNAL_d2f5bbb6_4_k_cu_runTime6thrust24THRUST_300001_SM_1000_NS6system6detail10sequential3seqE,(_ZN33_INTERNAL_d2f5bbb6_4_k_cu_runTime6thrust24THRUST_300001_SM_1000_NS12placeholders2_9E - _ZN33_INTERNAL_d2f5bbb6_4_k_cu_runTime6thrust24THRUST_300001_SM_1000_NS6system6detail10sequential3seqE)
_ZN33_INTERNAL_d2f5bbb6_4_k_cu_runTime6thrust24THRUST_300001_SM_1000_NS6system6detail10sequential3seqE:
	.zero		1
	.type		_ZN33_INTERNAL_d2f5bbb6_4_k_cu_runTime6thrust24THRUST_300001_SM_1000_NS12placeholders2_9E,@object
	.size		_ZN33_INTERNAL_d2f5bbb6_4_k_cu_runTime6thrust24THRUST_300001_SM_1000_NS12placeholders2_9E,(_ZN33_INTERNAL_d2f5bbb6_4_k_cu_runTime4cuda3std3__419piecewise_constructE - _ZN33_INTERNAL_d2f5bbb6_4_k_cu_runTime6thrust24THRUST_300001_SM_1000_NS12placeholders2_9E)
_ZN33_INTERNAL_d2f5bbb6_4_k_cu_runTime6thrust24THRUST_300001_SM_1000_NS12placeholders2_9E:
	.zero		1
	.type		_ZN33_INTERNAL_d2f5bbb6_4_k_cu_runTime4cuda3std3__419piecewise_constructE,@object
	.size		_ZN33_INTERNAL_d2f5bbb6_4_k_cu_runTime4cuda3std3__419piecewise_constructE,(_ZN33_INTERNAL_d2f5bbb6_4_k_cu_runTime4cuda3std6ranges3__45__cpo5cdataE - _ZN33_INTERNAL_d2f5bbb6_4_k_cu_runTime4cuda3std3__419piecewise_constructE)
_ZN33_INTERNAL_d2f5bbb6_4_k_cu_runTime4cuda3std3__419piecewise_constructE:
	.zero		1
	.type		_ZN33_INTERNAL_d2f5bbb6_4_k_cu_runTime4cuda3std6ranges3__45__cpo5cdataE,@object
	.size		_ZN33_INTERNAL_d2f5bbb6_4_k_cu_runTime4cuda3std6ranges3__45__cpo5cdataE,(_ZN33_INTERNAL_d2f5bbb6_4_k_cu_runTime6thrust24THRUST_300001_SM_1000_NS12placeholders2_1E - _ZN33_INTERNAL_d2f5bbb6_4_k_cu_runTime4cuda3std6ranges3__45__cpo5cdataE)
_ZN33_INTERNAL_d2f5bbb6_4_k_cu_runTime4cuda3std6ranges3__45__cpo5cdataE:
	.zero		1
	.type		_ZN33_INTERNAL_d2f5bbb6_4_k_cu_runTime6thrust24THRUST_300001_SM_1000_NS12placeholders2_1E,@object
	.size		_ZN33_INTERNAL_d2f5bbb6_4_k_cu_runTime6thrust24THRUST_300001_SM_1000_NS12placeholders2_1E,(_ZN33_INTERNAL_d2f5bbb6_4_k_cu_runTime4cuda3std3__45__cpo3endE - _ZN33_INTERNAL_d2f5bbb6_4_k_cu_runTime6thrust24THRUST_300001_SM_1000_NS12placeholders2_1E)
_ZN33_INTERNAL_d2f5bbb6_4_k_cu_runTime6thrust24THRUST_300001_SM_1000_NS12placeholders2_1E:
	.zero		1
	.type		_ZN33_INTERNAL_d2f5bbb6_4_k_cu_runTime4cuda3std3__45__cpo3endE,@object
	.size		_ZN33_INTERNAL_d2f5bbb6_4_k_cu_runTime4cuda3std3__45__cpo3endE,(_ZN33_INTERNAL_d2f5bbb6_4_k_cu_runTime4cuda3std6ranges3__45__cpo3endE - _ZN33_INTERNAL_d2f5bbb6_4_k_cu_runTime4cuda3std3__45__cpo3endE)
_ZN33_INTERNAL_d2f5bbb6_4_k_cu_runTime4cuda3std3__45__cpo3endE:
	.zero		1
	.type		_ZN33_INTERNAL_d2f5bbb6_4_k_cu_runTime4cuda3std6ranges3__45__cpo3endE,@object
	.size		_ZN33_INTERNAL_d2f5bbb6_4_k_cu_runTime4cuda3std6ranges3__45__cpo3endE,(_ZN33_INTERNAL_d2f5bbb6_4_k_cu_runTime6thrust24THRUST_300001_SM_1000_NS12placeholders2_5E - _ZN33_INTERNAL_d2f5bbb6_4_k_cu_runTime4cuda3std6ranges3__45__cpo3endE)
_ZN33_INTERNAL_d2f5bbb6_4_k_cu_runTime4cuda3std6ranges3__45__cpo3endE:
	.zero		1
	.type		_ZN33_INTERNAL_d2f5bbb6_4_k_cu_runTime6thrust24THRUST_300001_SM_1000_NS12placeholders2_5E,@object
	.size		_ZN33_INTERNAL_d2f5bbb6_4_k_cu_runTime6thrust24THRUST_300001_SM_1000_NS12placeholders2_5E,(_ZN33_INTERNAL_d2f5bbb6_4_k_cu_runTime4cuda3std3__45__cpo4rendE - _ZN33_INTERNAL_d2f5bbb6_4_k_cu_runTime6thrust24THRUST_300001_SM_1000_NS12placeholders2_5E)
_ZN33_INTERNAL_d2f5bbb6_4_k_cu_runTime6thrust24THRUST_300001_SM_1000_NS12placeholders2_5E:
	.zero		1
	.type		_ZN33_INTERNAL_d2f5bbb6_4_k_cu_runTime4cuda3std3__45__cpo4rendE,@object
	.size		_ZN33_INTERNAL_d2f5bbb6_4_k_cu_runTime4cuda3std3__45__cpo4rendE,(_ZN33_INTERNAL_d2f5bbb6_4_k_cu_runTime4cuda3std6ranges3__45__cpo9iter_swapE - _ZN33_INTERNAL_d2f5bbb6_4_k_cu_runTime4cuda3std3__45__cpo4rendE)
_ZN33_INTERNAL_d2f5bbb6_4_k_cu_runTime4cuda3std3__45__cpo4rendE:
	.zero		1
	.type		_ZN33_INTERNAL_d2f5bbb6_4_k_cu_runTime4cuda3std6ranges3__45__cpo9iter_swapE,@object
	.size		_ZN33_INTERNAL_d2f5bbb6_4_k_cu_runTime4cuda3std6ranges3__45__cpo9iter_swapE,(_ZN33_INTERNAL_d2f5bbb6_4_k_cu_runTime4cuda3std3__48unexpectE - _ZN33_INTERNAL_d2f5bbb6_4_k_cu_runTime4cuda3std6ranges3__45__cpo9iter_swapE)
_ZN33_INTERNAL_d2f5bbb6_4_k_cu_runTime4cuda3std6ranges3__45__cpo9iter_swapE:
	.zero		1
	.type		_ZN33_INTERNAL_d2f5bbb6_4_k_cu_runTime4cuda3std3__48unexpectE,@object
	.size		_ZN33_INTERNAL_d2f5bbb6_4_k_cu_runTime4cuda3std3__48unexpectE,(_ZN33_INTERNAL_d2f5bbb6_4_k_cu_runTime6thrust24THRUST_300001_SM_1000_NS8cuda_cub3parE - _ZN33_INTERNAL_d2f5bbb6_4_k_cu_runTime4cuda3std3__48unexpectE)
_ZN33_INTERNAL_d2f5bbb6_4_k_cu_runTime4cuda3std3__48unexpectE:
	.zero		1
	.type		_ZN33_INTERNAL_d2f5bbb6_4_k_cu_runTime6thrust24THRUST_300001_SM_1000_NS8cuda_cub3parE,@object
	.size		_ZN33_INTERNAL_d2f5bbb6_4_k_cu_runTime6thrust24THRUST_300001_SM_1000_NS8cuda_cub3parE,(.L_29 - _ZN33_INTERNAL_d2f5bbb6_4_k_cu_runTime6thrust24THRUST_300001_SM_1000_NS8cuda_cub3parE)
_ZN33_INTERNAL_d2f5bbb6_4_k_cu_runTime6thrust24THRUST_300001_SM_1000_NS8cuda_cub3parE:
	.zero		1
.L_29:


//--------------------- .nv.shared._Z6gpukNNPdiiPf --------------------------
	.section	.nv.shared._Z6gpukNNPdiiPf,"aw",@nobits
	.sectionflags	@""
	.align	8
.nv.shared._Z6gpukNNPdiiPf:
	.zero		1032


//--------------------- .nv.constant0._ZN3cub18CUB_300001_SM_10006detail11EmptyKernelIvEEvv --------------------------
	.section	.nv.constant0._ZN3cub18CUB_300001_SM_10006detail11EmptyKernelIvEEvv,"a",@progbits
	.sectionflags	@""
	.align	4
.nv.constant0._ZN3cub18CUB_300001_SM_10006detail11EmptyKernelIvEEvv:
	.zero		896


//--------------------- .nv.constant0._Z10multiWritePdS_i --------------------------
	.section	.nv.constant0._Z10multiWritePdS_i,"a",@progbits
	.sectionflags	@""
	.align	4
.nv.constant0._Z10multiWritePdS_i:
	.zero		916


//--------------------- .nv.constant0._Z6gpukNNPdiiPf --------------------------
	.section	.nv.constant0._Z6gpukNNPdiiPf,"a",@progbits
	.sectionflags	@""
	.align	4
.nv.constant0._Z6gpukNNPdiiPf:
	.zero		920


//--------------------- SYMBOLS --------------------------

	.type		.nv.reservedSmem.offset0,@object
	.size		.nv.reservedSmem.offset0,0x4
	.type		.nv.reservedSmem.cap,@object
	.size		.nv.reservedSmem.cap,0x4
	.type		malloc,@function
	.type		free,@function
	.type		vprintf,@function
